//
// Generated by NVIDIA NVVM Compiler
//
// Compiler Build ID: CL-36424714
// Cuda compilation tools, release 13.0, V13.0.88
// Based on NVVM 20.0.0
//

.version 9.0
.target sm_100
.address_size 64

	// .globl	_Z11wmma_tensorP6__halfS0_Pf

.visible .entry _Z11wmma_tensorP6__halfS0_Pf(
	.param .u64 .ptr .align 1 _Z11wmma_tensorP6__halfS0_Pf_param_0,
	.param .u64 .ptr .align 1 _Z11wmma_tensorP6__halfS0_Pf_param_1,
	.param .u64 .ptr .align 1 _Z11wmma_tensorP6__halfS0_Pf_param_2
)
{
	.reg .b32 	%r<18>;
	.reg .b32 	%f<10>;
	.reg .b64 	%rd<7>;

	ld.param.u64 	%rd1, [_Z11wmma_tensorP6__halfS0_Pf_param_0];
	ld.param.u64 	%rd2, [_Z11wmma_tensorP6__halfS0_Pf_param_1];
	ld.param.u64 	%rd3, [_Z11wmma_tensorP6__halfS0_Pf_param_2];
	cvta.to.global.u64 	%rd4, %rd1;
	cvta.to.global.u64 	%rd5, %rd2;
	cvta.to.global.u64 	%rd6, %rd3;
	mov.b32 	%r1, 16;
	wmma.load.a.sync.aligned.col.m16n16k16.global.f16 	{%r2, %r3, %r4, %r5, %r6, %r7, %r8, %r9}, [%rd4], %r1;
	wmma.load.b.sync.aligned.row.m16n16k16.global.f16 	{%r10, %r11, %r12, %r13, %r14, %r15, %r16, %r17}, [%rd5], %r1;
	mov.f32 	%f1, 0f00000000;
	wmma.mma.sync.aligned.col.row.m16n16k16.f32.f32 {%f2, %f3, %f4, %f5, %f6, %f7, %f8, %f9}, {%r2, %r3, %r4, %r5, %r6, %r7, %r8, %r9}, {%r10, %r11, %r12, %r13, %r14, %r15, %r16, %r17}, {%f1, %f1, %f1, %f1, %f1, %f1, %f1, %f1};
	wmma.store.d.sync.aligned.row.m16n16k16.global.f32 	[%rd6], {%f2, %f3, %f4, %f5, %f6, %f7, %f8, %f9}, %r1;
	ret;

}
	// .globl	_Z11wmma_kernelP6__halfS0_Pfll
.visible .entry _Z11wmma_kernelP6__halfS0_Pfll(
	.param .u64 .ptr .align 1 _Z11wmma_kernelP6__halfS0_Pfll_param_0,
	.param .u64 .ptr .align 1 _Z11wmma_kernelP6__halfS0_Pfll_param_1,
	.param .u64 .ptr .align 1 _Z11wmma_kernelP6__halfS0_Pfll_param_2,
	.param .u64 _Z11wmma_kernelP6__halfS0_Pfll_param_3,
	.param .u64 _Z11wmma_kernelP6__halfS0_Pfll_param_4
)
{
	.reg .pred 	%p<12>;
	.reg .b16 	%rs<31>;
	.reg .b32 	%r<8>;
	.reg .b32 	%f<55>;
	.reg .b64 	%rd<108>;

	ld.param.u64 	%rd30, [_Z11wmma_kernelP6__halfS0_Pfll_param_0];
	ld.param.u64 	%rd31, [_Z11wmma_kernelP6__halfS0_Pfll_param_1];
	ld.param.u64 	%rd27, [_Z11wmma_kernelP6__halfS0_Pfll_param_2];
	ld.param.u64 	%rd28, [_Z11wmma_kernelP6__halfS0_Pfll_param_3];
	ld.param.u64 	%rd29, [_Z11wmma_kernelP6__halfS0_Pfll_param_4];
	cvta.to.global.u64 	%rd1, %rd31;
	cvta.to.global.u64 	%rd2, %rd30;
	mov.u32 	%r1, %tid.x;
	mov.u32 	%r2, %ctaid.x;
	mov.u32 	%r3, %ntid.x;
	mad.lo.s32 	%r4, %r2, %r3, %r1;
	cvt.u64.u32 	%rd3, %r4;
	and.b64  	%rd32, %rd28, -4294967296;
	setp.ne.s64 	%p1, %rd32, 0;
	@%p1 bra 	$L__BB1_2;
	cvt.u32.u64 	%r5, %rd28;
	cvt.u32.u64 	%r6, %rd3;
	rem.u32 	%r7, %r6, %r5;
	cvt.u64.u32 	%rd101, %r7;
	bra.uni 	$L__BB1_3;
$L__BB1_2:
	rem.s64 	%rd101, %rd3, %rd28;
$L__BB1_3:
	mul.lo.s64 	%rd33, %rd29, %rd28;
	setp.le.s64 	%p2, %rd33, %rd3;
	@%p2 bra 	$L__BB1_16;
	sub.s64 	%rd7, %rd3, %rd101;
	setp.lt.s64 	%p3, %rd28, 1;
	@%p3 bra 	$L__BB1_16;
	cvta.to.global.u64 	%rd35, %rd27;
	shl.b64 	%rd36, %rd3, 2;
	add.s64 	%rd8, %rd35, %rd36;
	ld.global.f32 	%f52, [%rd8];
	and.b64  	%rd9, %rd28, 7;
	setp.lt.u64 	%p4, %rd28, 8;
	mov.b64 	%rd106, 0;
	@%p4 bra 	$L__BB1_8;
	and.b64  	%rd106, %rd28, 9223372036854775800;
	shl.b64 	%rd37, %rd101, 1;
	add.s64 	%rd103, %rd1, %rd37;
	shl.b64 	%rd12, %rd28, 4;
	shl.b64 	%rd38, %rd3, 1;
	sub.s64 	%rd39, %rd38, %rd37;
	add.s64 	%rd40, %rd39, %rd2;
	add.s64 	%rd102, %rd40, 8;
	shl.b64 	%rd14, %rd28, 1;
	mov.u64 	%rd104, %rd106;
$L__BB1_7:
	.pragma "nounroll";
	ld.global.u16 	%rs1, [%rd102+-8];
	// begin inline asm
	{  cvt.f32.f16 %f9, %rs1;}

	// end inline asm
	ld.global.u16 	%rs2, [%rd103];
	// begin inline asm
	{  cvt.f32.f16 %f10, %rs2;}

	// end inline asm
	fma.rn.f32 	%f25, %f9, %f10, %f52;
	st.global.f32 	[%rd8], %f25;
	ld.global.u16 	%rs3, [%rd102+-6];
	// begin inline asm
	{  cvt.f32.f16 %f11, %rs3;}

	// end inline asm
	add.s64 	%rd41, %rd103, %rd14;
	ld.global.u16 	%rs4, [%rd41];
	// begin inline asm
	{  cvt.f32.f16 %f12, %rs4;}

	// end inline asm
	fma.rn.f32 	%f26, %f11, %f12, %f25;
	st.global.f32 	[%rd8], %f26;
	ld.global.u16 	%rs5, [%rd102+-4];
	// begin inline asm
	{  cvt.f32.f16 %f13, %rs5;}

	// end inline asm
	add.s64 	%rd42, %rd41, %rd14;
	ld.global.u16 	%rs6, [%rd42];
	// begin inline asm
	{  cvt.f32.f16 %f14, %rs6;}

	// end inline asm
	fma.rn.f32 	%f27, %f13, %f14, %f26;
	st.global.f32 	[%rd8], %f27;
	ld.global.u16 	%rs7, [%rd102+-2];
	// begin inline asm
	{  cvt.f32.f16 %f15, %rs7;}

	// end inline asm
	add.s64 	%rd43, %rd42, %rd14;
	ld.global.u16 	%rs8, [%rd43];
	// begin inline asm
	{  cvt.f32.f16 %f16, %rs8;}

	// end inline asm
	fma.rn.f32 	%f28, %f15, %f16, %f27;
	st.global.f32 	[%rd8], %f28;
	ld.global.u16 	%rs9, [%rd102];
	// begin inline asm
	{  cvt.f32.f16 %f17, %rs9;}

	// end inline asm
	add.s64 	%rd44, %rd43, %rd14;
	ld.global.u16 	%rs10, [%rd44];
	// begin inline asm
	{  cvt.f32.f16 %f18, %rs10;}

	// end inline asm
	fma.rn.f32 	%f29, %f17, %f18, %f28;
	st.global.f32 	[%rd8], %f29;
	ld.global.u16 	%rs11, [%rd102+2];
	// begin inline asm
	{  cvt.f32.f16 %f19, %rs11;}

	// end inline asm
	add.s64 	%rd45, %rd44, %rd14;
	ld.global.u16 	%rs12, [%rd45];
	// begin inline asm
	{  cvt.f32.f16 %f20, %rs12;}

	// end inline asm
	fma.rn.f32 	%f30, %f19, %f20, %f29;
	st.global.f32 	[%rd8], %f30;
	ld.global.u16 	%rs13, [%rd102+4];
	// begin inline asm
	{  cvt.f32.f16 %f21, %rs13;}

	// end inline asm
	add.s64 	%rd46, %rd45, %rd14;
	ld.global.u16 	%rs14, [%rd46];
	// begin inline asm
	{  cvt.f32.f16 %f22, %rs14;}

	// end inline asm
	fma.rn.f32 	%f31, %f21, %f22, %f30;
	st.global.f32 	[%rd8], %f31;
	ld.global.u16 	%rs15, [%rd102+6];
	// begin inline asm
	{  cvt.f32.f16 %f23, %rs15;}

	// end inline asm
	add.s64 	%rd47, %rd46, %rd14;
	ld.global.u16 	%rs16, [%rd47];
	// begin inline asm
	{  cvt.f32.f16 %f24, %rs16;}

	// end inline asm
	fma.rn.f32 	%f52, %f23, %f24, %f31;
	st.global.f32 	[%rd8], %f52;
	add.s64 	%rd104, %rd104, -8;
	add.s64 	%rd103, %rd103, %rd12;
	add.s64 	%rd102, %rd102, 16;
	setp.ne.s64 	%p5, %rd104, 0;
	@%p5 bra 	$L__BB1_7;
$L__BB1_8:
	setp.eq.s64 	%p6, %rd9, 0;
	@%p6 bra 	$L__BB1_16;
	and.b64  	%rd22, %rd28, 3;
	setp.lt.u64 	%p7, %rd9, 4;
	@%p7 bra 	$L__BB1_11;
	add.s64 	%rd48, %rd106, %rd7;
	shl.b64 	%rd49, %rd48, 1;
	add.s64 	%rd50, %rd2, %rd49;
	ld.global.u16 	%rs17, [%rd50];
	// begin inline asm
	{  cvt.f32.f16 %f32, %rs17;}

	// end inline asm
	mad.lo.s64 	%rd51, %rd106, %rd28, %rd101;
	shl.b64 	%rd52, %rd51, 1;
	add.s64 	%rd53, %rd1, %rd52;
	ld.global.u16 	%rs18, [%rd53];
	// begin inline asm
	{  cvt.f32.f16 %f33, %rs18;}

	// end inline asm
	fma.rn.f32 	%f40, %f32, %f33, %f52;
	st.global.f32 	[%rd8], %f40;
	add.s64 	%rd54, %rd106, 1;
	and.b64  	%rd55, %rd54, 4294967295;
	add.s64 	%rd56, %rd55, %rd7;
	shl.b64 	%rd57, %rd56, 1;
	add.s64 	%rd58, %rd2, %rd57;
	ld.global.u16 	%rs19, [%rd58];
	// begin inline asm
	{  cvt.f32.f16 %f34, %rs19;}

	// end inline asm
	mad.lo.s64 	%rd59, %rd55, %rd28, %rd101;
	shl.b64 	%rd60, %rd59, 1;
	add.s64 	%rd61, %rd1, %rd60;
	ld.global.u16 	%rs20, [%rd61];
	// begin inline asm
	{  cvt.f32.f16 %f35, %rs20;}

	// end inline asm
	fma.rn.f32 	%f41, %f34, %f35, %f40;
	st.global.f32 	[%rd8], %f41;
	add.s64 	%rd62, %rd106, 2;
	and.b64  	%rd63, %rd62, 4294967295;
	add.s64 	%rd64, %rd63, %rd7;
	shl.b64 	%rd65, %rd64, 1;
	add.s64 	%rd66, %rd2, %rd65;
	ld.global.u16 	%rs21, [%rd66];
	// begin inline asm
	{  cvt.f32.f16 %f36, %rs21;}

	// end inline asm
	mad.lo.s64 	%rd67, %rd63, %rd28, %rd101;
	shl.b64 	%rd68, %rd67, 1;
	add.s64 	%rd69, %rd1, %rd68;
	ld.global.u16 	%rs22, [%rd69];
	// begin inline asm
	{  cvt.f32.f16 %f37, %rs22;}

	// end inline asm
	fma.rn.f32 	%f42, %f36, %f37, %f41;
	st.global.f32 	[%rd8], %f42;
	add.s64 	%rd70, %rd106, 3;
	and.b64  	%rd71, %rd70, 4294967295;
	add.s64 	%rd72, %rd71, %rd7;
	shl.b64 	%rd73, %rd72, 1;
	add.s64 	%rd74, %rd2, %rd73;
	ld.global.u16 	%rs23, [%rd74];
	// begin inline asm
	{  cvt.f32.f16 %f38, %rs23;}

	// end inline asm
	mad.lo.s64 	%rd75, %rd71, %rd28, %rd101;
	shl.b64 	%rd76, %rd75, 1;
	add.s64 	%rd77, %rd1, %rd76;
	ld.global.u16 	%rs24, [%rd77];
	// begin inline asm
	{  cvt.f32.f16 %f39, %rs24;}

	// end inline asm
	fma.rn.f32 	%f52, %f38, %f39, %f42;
	st.global.f32 	[%rd8], %f52;
	add.s64 	%rd78, %rd106, 4;
	and.b64  	%rd106, %rd78, 4294967295;
$L__BB1_11:
	setp.eq.s64 	%p8, %rd22, 0;
	@%p8 bra 	$L__BB1_16;
	setp.eq.s64 	%p9, %rd22, 1;
	@%p9 bra 	$L__BB1_14;
	add.s64 	%rd79, %rd106, %rd7;
	shl.b64 	%rd80, %rd79, 1;
	add.s64 	%rd81, %rd2, %rd80;
	ld.global.u16 	%rs25, [%rd81];
	// begin inline asm
	{  cvt.f32.f16 %f43, %rs25;}

	// end inline asm
	mad.lo.s64 	%rd82, %rd106, %rd28, %rd101;
	shl.b64 	%rd83, %rd82, 1;
	add.s64 	%rd84, %rd1, %rd83;
	ld.global.u16 	%rs26, [%rd84];
	// begin inline asm
	{  cvt.f32.f16 %f44, %rs26;}

	// end inline asm
	fma.rn.f32 	%f47, %f43, %f44, %f52;
	st.global.f32 	[%rd8], %f47;
	add.s64 	%rd85, %rd106, 1;
	and.b64  	%rd86, %rd85, 4294967295;
	add.s64 	%rd87, %rd86, %rd7;
	shl.b64 	%rd88, %rd87, 1;
	add.s64 	%rd89, %rd2, %rd88;
	ld.global.u16 	%rs27, [%rd89];
	// begin inline asm
	{  cvt.f32.f16 %f45, %rs27;}

	// end inline asm
	mad.lo.s64 	%rd90, %rd86, %rd28, %rd101;
	shl.b64 	%rd91, %rd90, 1;
	add.s64 	%rd92, %rd1, %rd91;
	ld.global.u16 	%rs28, [%rd92];
	// begin inline asm
	{  cvt.f32.f16 %f46, %rs28;}

	// end inline asm
	fma.rn.f32 	%f52, %f45, %f46, %f47;
	st.global.f32 	[%rd8], %f52;
	add.s64 	%rd93, %rd106, 2;
	and.b64  	%rd106, %rd93, 4294967295;
$L__BB1_14:
	and.b64  	%rd94, %rd28, 1;
	setp.eq.b64 	%p10, %rd94, 1;
	not.pred 	%p11, %p10;
	@%p11 bra 	$L__BB1_16;
	add.s64 	%rd95, %rd106, %rd7;
	shl.b64 	%rd96, %rd95, 1;
	add.s64 	%rd97, %rd2, %rd96;
	ld.global.u16 	%rs29, [%rd97];
	// begin inline asm
	{  cvt.f32.f16 %f48, %rs29;}

	// end inline asm
	mad.lo.s64 	%rd98, %rd106, %rd28, %rd101;
	shl.b64 	%rd99, %rd98, 1;
	add.s64 	%rd100, %rd1, %rd99;
	ld.global.u16 	%rs30, [%rd100];
	// begin inline asm
	{  cvt.f32.f16 %f49, %rs30;}

	// end inline asm
	fma.rn.f32 	%f50, %f48, %f49, %f52;
	st.global.f32 	[%rd8], %f50;
$L__BB1_16:
	ret;

}
	// .globl	_Z15hadamard_kernelP6__halfS0_Pfll
.visible .entry _Z15hadamard_kernelP6__halfS0_Pfll(
	.param .u64 .ptr .align 1 _Z15hadamard_kernelP6__halfS0_Pfll_param_0,
	.param .u64 .ptr .align 1 _Z15hadamard_kernelP6__halfS0_Pfll_param_1,
	.param .u64 .ptr .align 1 _Z15hadamard_kernelP6__halfS0_Pfll_param_2,
	.param .u64 _Z15hadamard_kernelP6__halfS0_Pfll_param_3,
	.param .u64 _Z15hadamard_kernelP6__halfS0_Pfll_param_4
)
{
	.reg .pred 	%p<2>;
	.reg .b16 	%rs<3>;
	.reg .b32 	%r<5>;
	.reg .b32 	%f<4>;
	.reg .b64 	%rd<16>;

	ld.param.u64 	%rd2, [_Z15hadamard_kernelP6__halfS0_Pfll_param_0];
	ld.param.u64 	%rd3, [_Z15hadamard_kernelP6__halfS0_Pfll_param_1];
	ld.param.u64 	%rd4, [_Z15hadamard_kernelP6__halfS0_Pfll_param_2];
	ld.param.u64 	%rd5, [_Z15hadamard_kernelP6__halfS0_Pfll_param_3];
	ld.param.u64 	%rd6, [_Z15hadamard_kernelP6__halfS0_Pfll_param_4];
	mov.u32 	%r1, %tid.x;
	mov.u32 	%r2, %ctaid.x;
	mov.u32 	%r3, %ntid.x;
	mad.lo.s32 	%r4, %r2, %r3, %r1;
	cvt.u64.u32 	%rd1, %r4;
	mul.lo.s64 	%rd7, %rd6, %rd5;
	setp.le.s64 	%p1, %rd7, %rd1;
	@%p1 bra 	$L__BB2_2;
	cvta.to.global.u64 	%rd8, %rd2;
	cvta.to.global.u64 	%rd9, %rd3;
	cvta.to.global.u64 	%rd10, %rd4;
	shl.b64 	%rd11, %rd1, 1;
	add.s64 	%rd12, %rd8, %rd11;
	ld.global.u16 	%rs1, [%rd12];
	// begin inline asm
	{  cvt.f32.f16 %f1, %rs1;}

	// end inline asm
	add.s64 	%rd13, %rd9, %rd11;
	ld.global.u16 	%rs2, [%rd13];
	// begin inline asm
	{  cvt.f32.f16 %f2, %rs2;}

	// end inline asm
	mul.f32 	%f3, %f1, %f2;
	shl.b64 	%rd14, %rd1, 2;
	add.s64 	%rd15, %rd10, %rd14;
	st.global.f32 	[%rd15], %f3;
$L__BB2_2:
	ret;

}


// ===== COMPILED SASS (sm_100) =====

	.target	sm_100

	.elftype	@"ET_EXEC"


//--------------------- .note.nv.tkinfo           --------------------------
	.section	.note.nv.tkinfo,"",@"SHT_NOTE"
	.sectionflags	@"SHF_NOTE_NV_TKINFO"
	.tkinfo
        /*0018*/ 	.word	0x00000002
        /*0030*/ 	.string	""
        /*0030*/ 	.string	"ptxas"
        /*0030*/ 	.string	"Cuda compilation tools, release 13.0, V13.0.88"
        /*0030*/ 	.string	"Build cuda_13.0.r13.0/compiler.36424714_0"
        /*0030*/ 	.string	"-arch sm_100 -m 64 "



//--------------------- .note.nv.cuinfo           --------------------------
	.section	.note.nv.cuinfo,"",@"SHT_NOTE"
	.sectionflags	@"SHF_NOTE_NV_CUINFO"
        /*0018*/ 	.short	0x0002
        /*001a*/ 	.short	0x0064
        /*001c*/ 	.short	0x0082
	.zero		2


//--------------------- .nv.info                  --------------------------
	.section	.nv.info,"",@"SHT_CUDA_INFO"
	.align	4


	//----- nvinfo : EIATTR_REGCOUNT
	.align		4
        /*0000*/ 	.byte	0x04, 0x2f
        /*0002*/ 	.short	(.L_1 - .L_0)
	.align		4
.L_0:
        /*0004*/ 	.word	index@(_Z11wmma_tensorP6__halfS0_Pf)
        /*0008*/ 	.word	0x0000001e


	//----- nvinfo : EIATTR_FRAME_SIZE
	.align		4
.L_1:
        /*000c*/ 	.byte	0x04, 0x11
        /*000e*/ 	.short	(.L_3 - .L_2)
	.align		4
.L_2:
        /*0010*/ 	.word	index@(_Z11wmma_tensorP6__halfS0_Pf)
        /*0014*/ 	.word	0x00000000


	//----- nvinfo : EIATTR_REGCOUNT
	.align		4
.L_3:
        /*0018*/ 	.byte	0x04, 0x2f
        /*001a*/ 	.short	(.L_5 - .L_4)
	.align		4
.L_4:
        /*001c*/ 	.word	index@(_Z11wmma_kernelP6__halfS0_Pfll)
        /*0020*/ 	.word	0x00000020


	//----- nvinfo : EIATTR_FRAME_SIZE
	.align		4
.L_5:
        /*0024*/ 	.byte	0x04, 0x11
        /*0026*/ 	.short	(.L_7 - .L_6)
	.align		4
.L_6:
        /*0028*/ 	.word	index@($__internal_0_$__cuda_sm20_rem_s64)
        /*002c*/ 	.word	0x00000000


	//----- nvinfo : EIATTR_FRAME_SIZE
	.align		4
.L_7:
        /*0030*/ 	.byte	0x04, 0x11
        /*0032*/ 	.short	(.L_9 - .L_8)
	.align		4
.L_8:
        /*0034*/ 	.word	index@(_Z11wmma_kernelP6__halfS0_Pfll)
        /*0038*/ 	.word	0x00000000


	//----- nvinfo : EIATTR_REGCOUNT
	.align		4
.L_9:
        /*003c*/ 	.byte	0x04, 0x2f
        /*003e*/ 	.short	(.L_11 - .L_10)
	.align		4
.L_10:
        /*0040*/ 	.word	index@(_Z15hadamard_kernelP6__halfS0_Pfll)
        /*0044*/ 	.word	0x0000000c


	//----- nvinfo : EIATTR_FRAME_SIZE
	.align		4
.L_11:
        /*0048*/ 	.byte	0x04, 0x11
        /*004a*/ 	.short	(.L_13 - .L_12)
	.align		4
.L_12:
        /*004c*/ 	.word	index@(_Z15hadamard_kernelP6__halfS0_Pfll)
        /*0050*/ 	.word	0x00000000


	//----- nvinfo : EIATTR_MIN_STACK_SIZE
	.align		4
.L_13:
        /*0054*/ 	.byte	0x04, 0x12
        /*0056*/ 	.short	(.L_15 - .L_14)
	.align		4
.L_14:
        /*0058*/ 	.word	index@(_Z15hadamard_kernelP6__halfS0_Pfll)
        /*005c*/ 	.word	0x00000000


	//----- nvinfo : EIATTR_MIN_STACK_SIZE
	.align		4
.L_15:
        /*0060*/ 	.byte	0x04, 0x12
        /*0062*/ 	.short	(.L_17 - .L_16)
	.align		4
.L_16:
        /*0064*/ 	.word	index@(_Z11wmma_kernelP6__halfS0_Pfll)
        /*0068*/ 	.word	0x00000000


	//----- nvinfo : EIATTR_MIN_STACK_SIZE
	.align		4
.L_17:
        /*006c*/ 	.byte	0x04, 0x12
        /*006e*/ 	.short	(.L_19 - .L_18)
	.align		4
.L_18:
        /*0070*/ 	.word	index@(_Z11wmma_tensorP6__halfS0_Pf)
        /*0074*/ 	.word	0x00000000
.L_19:


//--------------------- .nv.compat                --------------------------
	.section	.nv.compat,"",@"SHT_CUDA_COMPAT_INFO"
	.align	4
        /*0000*/ 	.byte	0x02, 0x09, 0x00, 0x00, 0x02, 0x02, 0x01, 0x00, 0x02, 0x05, 0x05, 0x00, 0x03, 0x07, 0x01, 0x01
        /*0010*/ 	.byte	0x02, 0x03, 0x00, 0x00, 0x02, 0x06, 0x01, 0x00, 0x04, 0x0b, 0x08, 0x00, 0x09, 0x00, 0x00, 0x00
        /*0020*/ 	.byte	0x00, 0x00, 0x00, 0x00


//--------------------- .nv.info._Z15hadamard_kernelP6__halfS0_Pfll --------------------------
	.section	.nv.info._Z15hadamard_kernelP6__halfS0_Pfll,"",@"SHT_CUDA_INFO"
	.sectionflags	@""
	.align	4


	//----- nvinfo : EIATTR_CUDA_API_VERSION
	.align		4
        /*0000*/ 	.byte	0x04, 0x37
        /*0002*/ 	.short	(.L_21 - .L_20)
.L_20:
        /*0004*/ 	.word	0x00000082


	//----- nvinfo : EIATTR_KPARAM_INFO
	.align		4
.L_21:
        /*0008*/ 	.byte	0x04, 0x17
        /*000a*/ 	.short	(.L_23 - .L_22)
.L_22:
        /*000c*/ 	.word	0x00000000
        /*0010*/ 	.short	0x0004
        /*0012*/ 	.short	0x0020
        /*0014*/ 	.byte	0x00, 0xf0, 0x21, 0x00


	//----- nvinfo : EIATTR_KPARAM_INFO
	.align		4
.L_23:
        /*0018*/ 	.byte	0x04, 0x17
        /*001a*/ 	.short	(.L_25 - .L_24)
.L_24:
        /*001c*/ 	.word	0x00000000
        /*0020*/ 	.short	0x0003
        /*0022*/ 	.short	0x0018
        /*0024*/ 	.byte	0x00, 0xf0, 0x21, 0x00


	//----- nvinfo : EIATTR_KPARAM_INFO
	.align		4
.L_25:
        /*0028*/ 	.byte	0x04, 0x17
        /*002a*/ 	.short	(.L_27 - .L_26)
.L_26:
        /*002c*/ 	.word	0x00000000
        /*0030*/ 	.short	0x0002
        /*0032*/ 	.short	0x0010
        /*0034*/ 	.byte	0x00, 0xf5, 0x21, 0x00


	//----- nvinfo : EIATTR_KPARAM_INFO
	.align		4
.L_27:
        /*0038*/ 	.byte	0x04, 0x17
        /*003a*/ 	.short	(.L_29 - .L_28)
.L_28:
        /*003c*/ 	.word	0x00000000
        /*0040*/ 	.short	0x0001
        /*0042*/ 	.short	0x0008
        /*0044*/ 	.byte	0x00, 0xf5, 0x21, 0x00


	//----- nvinfo : EIATTR_KPARAM_INFO
	.align		4
.L_29:
        /*0048*/ 	.byte	0x04, 0x17
        /*004a*/ 	.short	(.L_31 - .L_30)
.L_30:
        /*004c*/ 	.word	0x00000000
        /*0050*/ 	.short	0x0000
        /*0052*/ 	.short	0x0000
        /*0054*/ 	.byte	0x00, 0xf5, 0x21, 0x00


	//----- nvinfo : EIATTR_SPARSE_MMA_MASK
	.align		4
.L_31:
        /*0058*/ 	.byte	0x03, 0x50
        /*005a*/ 	.short	0x0000


	//----- nvinfo : EIATTR_MAXREG_COUNT
	.align		4
        /*005c*/ 	.byte	0x03, 0x1b
        /*005e*/ 	.short	0x00ff


	//----- nvinfo : EIATTR_MERCURY_ISA_VERSION
	.align		4
        /*0060*/ 	.byte	0x03, 0x5f
        /*0062*/ 	.short	0x0101


	//----- nvinfo : EIATTR_VRC_CTA_INIT_COUNT
	.align		4
        /*0064*/ 	.byte	0x02, 0x4a
	.zero		1
	.zero		1


	//----- nvinfo : EIATTR_EXIT_INSTR_OFFSETS
	.align		4
        /*0068*/ 	.byte	0x04, 0x1c
        /*006a*/ 	.short	(.L_33 - .L_32)


	//   ....[0]....
.L_32:
        /*006c*/ 	.word	0x000000e0


	//   ....[1]....
        /*0070*/ 	.word	0x00000200


	//----- nvinfo : EIATTR_CBANK_PARAM_SIZE
	.align		4
.L_33:
        /*0074*/ 	.byte	0x03, 0x19
        /*0076*/ 	.short	0x0028


	//----- nvinfo : EIATTR_PARAM_CBANK
	.align		4
        /*0078*/ 	.byte	0x04, 0x0a
        /*007a*/ 	.short	(.L_35 - .L_34)
	.align		4
.L_34:
        /*007c*/ 	.word	index@(.nv.constant0._Z15hadamard_kernelP6__halfS0_Pfll)
        /*0080*/ 	.short	0x0380
        /*0082*/ 	.short	0x0028


	//----- nvinfo : EIATTR_SW_WAR
	.align		4
.L_35:
        /*0084*/ 	.byte	0x04, 0x36
        /*0086*/ 	.short	(.L_37 - .L_36)
.L_36:
        /*0088*/ 	.word	0x00000008
.L_37:


//--------------------- .nv.info._Z11wmma_kernelP6__halfS0_Pfll --------------------------
	.section	.nv.info._Z11wmma_kernelP6__halfS0_Pfll,"",@"SHT_CUDA_INFO"
	.sectionflags	@""
	.align	4


	//----- nvinfo : EIATTR_CUDA_API_VERSION
	.align		4
        /*0000*/ 	.byte	0x04, 0x37
        /*0002*/ 	.short	(.L_39 - .L_38)
.L_38:
        /*0004*/ 	.word	0x00000082


	//----- nvinfo : EIATTR_KPARAM_INFO
	.align		4
.L_39:
        /*0008*/ 	.byte	0x04, 0x17
        /*000a*/ 	.short	(.L_41 - .L_40)
.L_40:
        /*000c*/ 	.word	0x00000000
        /*0010*/ 	.short	0x0004
        /*0012*/ 	.short	0x0020
        /*0014*/ 	.byte	0x00, 0xf0, 0x21, 0x00


	//----- nvinfo : EIATTR_KPARAM_INFO
	.align		4
.L_41:
        /*0018*/ 	.byte	0x04, 0x17
        /*001a*/ 	.short	(.L_43 - .L_42)
.L_42:
        /*001c*/ 	.word	0x00000000
        /*0020*/ 	.short	0x0003
        /*0022*/ 	.short	0x0018
        /*0024*/ 	.byte	0x00, 0xf0, 0x21, 0x00


	//----- nvinfo : EIATTR_KPARAM_INFO
	.align		4
.L_43:
        /*0028*/ 	.byte	0x04, 0x17
        /*002a*/ 	.short	(.L_45 - .L_44)
.L_44:
        /*002c*/ 	.word	0x00000000
        /*0030*/ 	.short	0x0002
        /*0032*/ 	.short	0x0010
        /*0034*/ 	.byte	0x00, 0xf5, 0x21, 0x00


	//----- nvinfo : EIATTR_KPARAM_INFO
	.align		4
.L_45:
        /*0038*/ 	.byte	0x04, 0x17
        /*003a*/ 	.short	(.L_47 - .L_46)
.L_46:
        /*003c*/ 	.word	0x00000000
        /*0040*/ 	.short	0x0001
        /*0042*/ 	.short	0x0008
        /*0044*/ 	.byte	0x00, 0xf5, 0x21, 0x00


	//----- nvinfo : EIATTR_KPARAM_INFO
	.align		4
.L_47:
        /*0048*/ 	.byte	0x04, 0x17
        /*004a*/ 	.short	(.L_49 - .L_48)
.L_48:
        /*004c*/ 	.word	0x00000000
        /*0050*/ 	.short	0x0000
        /*0052*/ 	.short	0x0000
        /*0054*/ 	.byte	0x00, 0xf5, 0x21, 0x00


	//----- nvinfo : EIATTR_SPARSE_MMA_MASK
	.align		4
.L_49:
        /*0058*/ 	.byte	0x03, 0x50
        /*005a*/ 	.short	0x0000


	//----- nvinfo : EIATTR_MAXREG_COUNT
	.align		4
        /*005c*/ 	.byte	0x03, 0x1b
        /*005e*/ 	.short	0x00ff


	//----- nvinfo : EIATTR_MERCURY_ISA_VERSION
	.align		4
        /*0060*/ 	.byte	0x03, 0x5f
        /*0062*/ 	.short	0x0101


	//----- nvinfo : EIATTR_VRC_CTA_INIT_COUNT
	.align		4
        /*0064*/ 	.byte	0x02, 0x4a
	.zero		1
	.zero		1


	//----- nvinfo : EIATTR_EXIT_INSTR_OFFSETS
	.align		4
        /*0068*/ 	.byte	0x04, 0x1c
        /*006a*/ 	.short	(.L_51 - .L_50)


	//   ....[0]....
.L_50:
        /*006c*/ 	.word	0x00000260


	//   ....[1]....
        /*0070*/ 	.word	0x00000290


	//   ....[2]....
        /*0074*/ 	.word	0x00000900


	//   ....[3]....
        /*0078*/ 	.word	0x00000db0


	//   ....[4]....
        /*007c*/ 	.word	0x00001060


	//   ....[5]....
        /*0080*/ 	.word	0x000011a0


	//----- nvinfo : EIATTR_CRS_STACK_SIZE
	.align		4
.L_51:
        /*0084*/ 	.byte	0x04, 0x1e
        /*0086*/ 	.short	(.L_53 - .L_52)
.L_52:
        /*0088*/ 	.word	0x00000000


	//----- nvinfo : EIATTR_CBANK_PARAM_SIZE
	.align		4
.L_53:
        /*008c*/ 	.byte	0x03, 0x19
        /*008e*/ 	.short	0x0028


	//----- nvinfo : EIATTR_PARAM_CBANK
	.align		4
        /*0090*/ 	.byte	0x04, 0x0a
        /*0092*/ 	.short	(.L_55 - .L_54)
	.align		4
.L_54:
        /*0094*/ 	.word	index@(.nv.constant0._Z11wmma_kernelP6__halfS0_Pfll)
        /*0098*/ 	.short	0x0380
        /*009a*/ 	.short	0x0028


	//----- nvinfo : EIATTR_SW_WAR
	.align		4
.L_55:
        /*009c*/ 	.byte	0x04, 0x36
        /*009e*/ 	.short	(.L_57 - .L_56)
.L_56:
        /*00a0*/ 	.word	0x00000008
.L_57:


//--------------------- .nv.info._Z11wmma_tensorP6__halfS0_Pf --------------------------
	.section	.nv.info._Z11wmma_tensorP6__halfS0_Pf,"",@"SHT_CUDA_INFO"
	.sectionflags	@""
	.align	4


	//----- nvinfo : EIATTR_CUDA_API_VERSION
	.align		4
        /*0000*/ 	.byte	0x04, 0x37
        /*0002*/ 	.short	(.L_59 - .L_58)
.L_58:
        /*0004*/ 	.word	0x00000082


	//----- nvinfo : EIATTR_KPARAM_INFO
	.align		4
.L_59:
        /*0008*/ 	.byte	0x04, 0x17
        /*000a*/ 	.short	(.L_61 - .L_60)
.L_60:
        /*000c*/ 	.word	0x00000000
        /*0010*/ 	.short	0x0002
        /*0012*/ 	.short	0x0010
        /*0014*/ 	.byte	0x00, 0xf5, 0x21, 0x00


	//----- nvinfo : EIATTR_KPARAM_INFO
	.align		4
.L_61:
        /*0018*/ 	.byte	0x04, 0x17
        /*001a*/ 	.short	(.L_63 - .L_62)
.L_62:
        /*001c*/ 	.word	0x00000000
        /*0020*/ 	.short	0x0001
        /*0022*/ 	.short	0x0008
        /*0024*/ 	.byte	0x00, 0xf5, 0x21, 0x00


	//----- nvinfo : EIATTR_KPARAM_INFO
	.align		4
.L_63:
        /*0028*/ 	.byte	0x04, 0x17
        /*002a*/ 	.short	(.L_65 - .L_64)
.L_64:
        /*002c*/ 	.word	0x00000000
        /*0030*/ 	.short	0x0000
        /*0032*/ 	.short	0x0000
        /*0034*/ 	.byte	0x00, 0xf5, 0x21, 0x00


	//----- nvinfo : EIATTR_SPARSE_MMA_MASK
	.align		4
.L_65:
        /*0038*/ 	.byte	0x03, 0x50
        /*003a*/ 	.short	0x0000


	//----- nvinfo : EIATTR_WMMA_USED
	.align		4
        /*003c*/ 	.byte	0x01, 0x2b
	.zero		2


	//----- nvinfo : EIATTR_MAXREG_COUNT
	.align		4
        /*0040*/ 	.byte	0x03, 0x1b
        /*0042*/ 	.short	0x00ff


	//----- nvinfo : EIATTR_MERCURY_ISA_VERSION
	.align		4
        /*0044*/ 	.byte	0x03, 0x5f
        /*0046*/ 	.short	0x0101


	//----- nvinfo : EIATTR_VRC_CTA_INIT_COUNT
	.align		4
        /*0048*/ 	.byte	0x02, 0x4a
	.zero		1
	.zero		1


	//----- nvinfo : EIATTR_EXIT_INSTR_OFFSETS
	.align		4
        /*004c*/ 	.byte	0x04, 0x1c
        /*004e*/ 	.short	(.L_67 - .L_66)


	//   ....[0]....
.L_66:
        /*0050*/ 	.word	0x00000250


	//----- nvinfo : EIATTR_CBANK_PARAM_SIZE
	.align		4
.L_67:
        /*0054*/ 	.byte	0x03, 0x19
        /*0056*/ 	.short	0x0018


	//----- nvinfo : EIATTR_PARAM_CBANK
	.align		4
        /*0058*/ 	.byte	0x04, 0x0a
        /*005a*/ 	.short	(.L_69 - .L_68)
	.align		4
.L_68:
        /*005c*/ 	.word	index@(.nv.constant0._Z11wmma_tensorP6__halfS0_Pf)
        /*0060*/ 	.short	0x0380
        /*0062*/ 	.short	0x0018


	//----- nvinfo : EIATTR_SW_WAR
	.align		4
.L_69:
        /*0064*/ 	.byte	0x04, 0x36
        /*0066*/ 	.short	(.L_71 - .L_70)
.L_70:
        /*0068*/ 	.word	0x00000008
.L_71:


//--------------------- .nv.callgraph             --------------------------
	.section	.nv.callgraph,"",@"SHT_CUDA_CALLGRAPH"
	.align	4
	.sectionentsize	8
	.align		4
        /*0000*/ 	.word	0x00000000
	.align		4
        /*0004*/ 	.word	0xffffffff
	.align		4
        /*0008*/ 	.word	0x00000000
	.align		4
        /*000c*/ 	.word	0xfffffffe
	.align		4
        /*0010*/ 	.word	0x00000000
	.align		4
        /*0014*/ 	.word	0xfffffffd
	.align		4
        /*0018*/ 	.word	0x00000000
	.align		4
        /*001c*/ 	.word	0xfffffffc


//--------------------- .text._Z15hadamard_kernelP6__halfS0_Pfll --------------------------
	.section	.text._Z15hadamard_kernelP6__halfS0_Pfll,"ax",@progbits
	.align	128
        .global         _Z15hadamard_kernelP6__halfS0_Pfll
        .type           _Z15hadamard_kernelP6__halfS0_Pfll,@function
        .size           _Z15hadamard_kernelP6__halfS0_Pfll,(.L_x_10 - _Z15hadamard_kernelP6__halfS0_Pfll)
        .other          _Z15hadamard_kernelP6__halfS0_Pfll,@"STO_CUDA_ENTRY STV_DEFAULT"
_Z15hadamard_kernelP6__halfS0_Pfll:
.text._Z15hadamard_kernelP6__halfS0_Pfll:
[----:B------:R-:W-:Y:S01]  /*0000*/  LDC R1, c[0x0][0x37c] ;  /* 0x0000df00ff017b82 */ /* 0x000fe20000000800 */
[----:B------:R-:W0:Y:S01]  /*0010*/  S2R R0, SR_TID.X ;  /* 0x0000000000007919 */ /* 0x000e220000002100 */
[----:B------:R-:W1:Y:S06]  /*0020*/  LDCU.64 UR8, c[0x0][0x3a0] ;  /* 0x00007400ff0877ac */ /* 0x000e6c0008000a00 */
[----:B------:R-:W0:Y:S01]  /*0030*/  S2UR UR7, SR_CTAID.X ;  /* 0x00000000000779c3 */ /* 0x000e220000002500 */
[----:B------:R-:W1:Y:S07]  /*0040*/  LDCU.64 UR10, c[0x0][0x398] ;  /* 0x00007300ff0a77ac */ /* 0x000e6e0008000a00 */
[----:B------:R-:W0:Y:S01]  /*0050*/  LDC R3, c[0x0][0x360] ;  /* 0x0000d800ff037b82 */ /* 0x000e220000000800 */
[----:B-1----:R-:W-:-:S02]  /*0060*/  UIMAD UR6, UR9, UR10, URZ ;  /* 0x0000000a090672a4 */ /* 0x002fc4000f8e02ff */
[----:B------:R-:W-:Y:S02]  /*0070*/  UIMAD.WIDE.U32 UR4, UR8, UR10, URZ ;  /* 0x0000000a080472a5 */ /* 0x000fe4000f8e00ff */
[----:B------:R-:W-:-:S04]  /*0080*/  UIMAD UR6, UR8, UR11, UR6 ;  /* 0x0000000b080672a4 */ /* 0x000fc8000f8e0206 */
[----:B------:R-:W-:Y:S01]  /*0090*/  UIADD3 UR5, UPT, UPT, UR5, UR6, URZ ;  /* 0x0000000605057290 */ /* 0x000fe2000fffe0ff */
[----:B0-----:R-:W-:-:S05]  /*00a0*/  IMAD R0, R3, UR7, R0 ;  /* 0x0000000703007c24 */ /* 0x001fca000f8e0200 */
[----:B------:R-:W-:Y:S01]  /*00b0*/  IMAD.U32 R2, RZ, RZ, UR5 ;  /* 0x00000005ff027e24 */ /* 0x000fe2000f8e00ff */
[----:B------:R-:W-:-:S04]  /*00c0*/  ISETP.LT.U32.AND P0, PT, R0, UR4, PT ;  /* 0x0000000400007c0c */ /* 0x000fc8000bf01070 */
[----:B------:R-:W-:-:S13]  /*00d0*/  ISETP.GT.AND.EX P0, PT, R2, RZ, PT, P0 ;  /* 0x000000ff0200720c */ /* 0x000fda0003f04300 */
[----:B------:R-:W-:Y:S05]  /*00e0*/  @!P0 EXIT ;  /* 0x000000000000894d */ /* 0x000fea0003800000 */
[----:B------:R-:W0:Y:S01]  /*00f0*/  LDCU.128 UR8, c[0x0][0x380] ;  /* 0x00007000ff0877ac */ /* 0x000e220008000c00 */
[----:B------:R-:W-:Y:S01]  /*0100*/  IMAD.SHL.U32 R4, R0, 0x2, RZ ;  /* 0x0000000200047824 */ /* 0x000fe200078e00ff */
[----:B------:R-:W-:Y:S01]  /*0110*/  SHF.R.U32.HI R5, RZ, 0x1f, R0 ;  /* 0x0000001fff057819 */ /* 0x000fe20000011600 */
[----:B------:R-:W1:Y:S01]  /*0120*/  LDCU.64 UR4, c[0x0][0x358] ;  /* 0x00006b00ff0477ac */ /* 0x000e620008000a00 */
[----:B------:R-:W2:Y:S02]  /*0130*/  LDCU.64 UR6, c[0x0][0x390] ;  /* 0x00007200ff0677ac */ /* 0x000ea40008000a00 */
[C---:B0-----:R-:W-:Y:S02]  /*0140*/  IADD3 R2, P0, PT, R4.reuse, UR8, RZ ;  /* 0x0000000804027c10 */ /* 0x041fe4000ff1e0ff */
[----:B------:R-:W-:Y:S02]  /*0150*/  IADD3 R4, P1, PT, R4, UR10, RZ ;  /* 0x0000000a04047c10 */ /* 0x000fe4000ff3e0ff */
[----:B------:R-:W-:-:S02]  /*0160*/  IADD3.X R3, PT, PT, R5, UR9, RZ, P0, !PT ;  /* 0x0000000905037c10 */ /* 0x000fc400087fe4ff */
[----:B------:R-:W-:-:S03]  /*0170*/  IADD3.X R5, PT, PT, R5, UR11, RZ, P1, !PT ;  /* 0x0000000b05057c10 */ /* 0x000fc60008ffe4ff */
[----:B-1----:R-:W3:Y:S04]  /*0180*/  LDG.E.U16 R2, desc[UR4][R2.64] ;  /* 0x0000000402027981 */ /* 0x002ee8000c1e1500 */
[----:B------:R-:W4:Y:S01]  /*0190*/  LDG.E.U16 R4, desc[UR4][R4.64] ;  /* 0x0000000404047981 */ /* 0x000f22000c1e1500 */
[----:B--2---:R-:W-:-:S04]  /*01a0*/  LEA R6, P0, R0, UR6, 0x2 ;  /* 0x0000000600067c11 */ /* 0x004fc8000f8010ff */
[----:B------:R-:W-:Y:S01]  /*01b0*/  LEA.HI.X R7, R0, UR7, RZ, 0x2, P0 ;  /* 0x0000000700077c11 */ /* 0x000fe200080f14ff */
[----:B---3--:R-:W-:Y:S02]  /*01c0*/  HADD2.F32 R8, -RZ, R2.H0_H0 ;  /* 0x20000002ff087230 */ /* 0x008fe40000004100 */
[----:B----4-:R-:W-:-:S05]  /*01d0*/  HADD2.F32 R9, -RZ, R4.H0_H0 ;  /* 0x20000004ff097230 */ /* 0x010fca0000004100 */
[----:B------:R-:W-:-:S05]  /*01e0*/  FMUL R9, R8, R9 ;  /* 0x0000000908097220 */ /* 0x000fca0000400000 */
[----:B------:R-:W-:Y:S01]  /*01f0*/  STG.E desc[UR4][R6.64], R9 ;  /* 0x0000000906007986 */ /* 0x000fe2000c101904 */
[----:B------:R-:W-:Y:S05]  /*0200*/  EXIT ;  /* 0x000000000000794d */ /* 0x000fea0003800000 */
.L_x_0:
[----:B------:R-:W-:-:S00]  /*0210*/  BRA `(.L_x_0) ;  /* 0xfffffffc00fc7947 */ /* 0x000fc0000383ffff */
[----:B------:R-:W-:-:S00]  /*0220*/  NOP ;  /* 0x0000000000007918 */ /* 0x000fc00000000000 */
        /* <DEDUP_REMOVED lines=13> */
.L_x_10:


//--------------------- .text._Z11wmma_kernelP6__halfS0_Pfll --------------------------
	.section	.text._Z11wmma_kernelP6__halfS0_Pfll,"ax",@progbits
	.align	128
        .global         _Z11wmma_kernelP6__halfS0_Pfll
        .type           _Z11wmma_kernelP6__halfS0_Pfll,@function
        .size           _Z11wmma_kernelP6__halfS0_Pfll,(.L_x_9 - _Z11wmma_kernelP6__halfS0_Pfll)
        .other          _Z11wmma_kernelP6__halfS0_Pfll,@"STO_CUDA_ENTRY STV_DEFAULT"
_Z11wmma_kernelP6__halfS0_Pfll:
.text._Z11wmma_kernelP6__halfS0_Pfll:
[----:B------:R-:W-:Y:S01]  /*0000*/  LDC R1, c[0x0][0x37c] ;  /* 0x0000df00ff017b82 */ /* 0x000fe20000000800 */
[----:B------:R-:W0:Y:S01]  /*0010*/  S2R R0, SR_TID.X ;  /* 0x0000000000007919 */ /* 0x000e220000002100 */
[----:B------:R-:W1:Y:S06]  /*0020*/  LDCU UR5, c[0x0][0x39c] ;  /* 0x00007380ff0577ac */ /* 0x000e6c0008000800 */
[----:B------:R-:W0:Y:S08]  /*0030*/  S2UR UR4, SR_CTAID.X ;  /* 0x00000000000479c3 */ /* 0x000e300000002500 */
[----:B------:R-:W0:Y:S01]  /*0040*/  LDC R3, c[0x0][0x360] ;  /* 0x0000d800ff037b82 */ /* 0x000e220000000800 */
[----:B-1----:R-:W-:Y:S01]  /*0050*/  UISETP.NE.U32.AND UP0, UPT, UR5, URZ, UPT ;  /* 0x000000ff0500728c */ /* 0x002fe2000bf05070 */
[----:B0-----:R-:W-:-:S08]  /*0060*/  IMAD R0, R3, UR4, R0 ;  /* 0x0000000403007c24 */ /* 0x001fd0000f8e0200 */
[----:B------:R-:W-:Y:S05]  /*0070*/  BRA.U UP0, `(.L_x_1) ;  /* 0x0000000100507547 */ /* 0x000fea000b800000 */
[----:B------:R-:W0:Y:S01]  /*0080*/  LDCU UR4, c[0x0][0x398] ;  /* 0x00007300ff0477ac */ /* 0x000e220008000800 */
[----:B------:R-:W-:Y:S01]  /*0090*/  IMAD.MOV.U32 R13, RZ, RZ, RZ ;  /* 0x000000ffff0d7224 */ /* 0x000fe200078e00ff */
[----:B0-----:R-:W0:Y:S01]  /*00a0*/  I2F.U32.RP R4, UR4 ;  /* 0x0000000400047d06 */ /* 0x001e220008209000 */
[----:B------:R-:W-:-:S07]  /*00b0*/  ISETP.NE.U32.AND P1, PT, RZ, UR4, PT ;  /* 0x00000004ff007c0c */ /* 0x000fce000bf25070 */
[----:B0-----:R-:W0:Y:S02]  /*00c0*/  MUFU.RCP R4, R4 ;  /* 0x0000000400047308 */ /* 0x001e240000001000 */
[----:B0-----:R-:W-:-:S06]  /*00d0*/  VIADD R2, R4, 0xffffffe ;  /* 0x0ffffffe04027836 */ /* 0x001fcc0000000000 */
[----:B------:R0:W1:Y:S02]  /*00e0*/  F2I.FTZ.U32.TRUNC.NTZ R3, R2 ;  /* 0x0000000200037305 */ /* 0x000064000021f000 */
[----:B0-----:R-:W-:Y:S02]  /*00f0*/  HFMA2 R2, -RZ, RZ, 0, 0 ;  /* 0x00000000ff027431 */ /* 0x001fe400000001ff */
[----:B-1----:R-:W-:-:S04]  /*0100*/  IMAD.MOV R5, RZ, RZ, -R3 ;  /* 0x000000ffff057224 */ /* 0x002fc800078e0a03 */
[----:B------:R-:W-:-:S04]  /*0110*/  IMAD R5, R5, UR4, RZ ;  /* 0x0000000405057c24 */ /* 0x000fc8000f8e02ff */
[----:B------:R-:W-:-:S06]  /*0120*/  IMAD.HI.U32 R3, R3, R5, R2 ;  /* 0x0000000503037227 */ /* 0x000fcc00078e0002 */
[----:B------:R-:W-:-:S04]  /*0130*/  IMAD.HI.U32 R3, R3, R0, RZ ;  /* 0x0000000003037227 */ /* 0x000fc800078e00ff */
[----:B------:R-:W-:-:S04]  /*0140*/  IMAD.MOV R3, RZ, RZ, -R3 ;  /* 0x000000ffff037224 */ /* 0x000fc800078e0a03 */
[----:B------:R-:W-:-:S05]  /*0150*/  IMAD R12, R3, UR4, R0 ;  /* 0x00000004030c7c24 */ /* 0x000fca000f8e0200 */
[----:B------:R-:W-:-:S13]  /*0160*/  ISETP.GE.U32.AND P0, PT, R12, UR4, PT ;  /* 0x000000040c007c0c */ /* 0x000fda000bf06070 */
[----:B------:R-:W-:-:S05]  /*0170*/  @P0 VIADD R12, R12, -UR4 ;  /* 0x800000040c0c0c36 */ /* 0x000fca0008000000 */
[----:B------:R-:W-:-:S13]  /*0180*/  ISETP.GE.U32.AND P0, PT, R12, UR4, PT ;  /* 0x000000040c007c0c */ /* 0x000fda000bf06070 */
[----:B------:R-:W-:Y:S02]  /*0190*/  @P0 IADD3 R12, PT, PT, R12, -UR4, RZ ;  /* 0x800000040c0c0c10 */ /* 0x000fe4000fffe0ff */
[----:B------:R-:W-:Y:S01]  /*01a0*/  @!P1 LOP3.LUT R12, RZ, UR4, RZ, 0x33, !PT ;  /* 0x00000004ff0c9c12 */ /* 0x000fe2000f8e33ff */
[----:B------:R-:W-:Y:S06]  /*01b0*/  BRA `(.L_x_2) ;  /* 0x0000000000087947 */ /* 0x000fec0003800000 */
.L_x_1:
[----:B------:R-:W-:-:S07]  /*01c0*/  MOV R2, 0x1e0 ;  /* 0x000001e000027802 */ /* 0x000fce0000000f00 */
[----:B------:R-:W-:Y:S05]  /*01d0*/  CALL.REL.NOINC `($__internal_0_$__cuda_sm20_rem_s64) ;  /* 0x0000000c00f47944 */ /* 0x000fea0003c00000 */
.L_x_2:
[----:B------:R-:W0:Y:S01]  /*01e0*/  LDC.64 R14, c[0x0][0x398] ;  /* 0x0000e600ff0e7b82 */ /* 0x000e220000000a00 */
[----:B------:R-:W0:Y:S02]  /*01f0*/  LDCU.64 UR4, c[0x0][0x3a0] ;  /* 0x00007400ff0477ac */ /* 0x000e240008000a00 */
[C---:B0-----:R-:W-:Y:S02]  /*0200*/  IMAD R4, R14.reuse, UR5, RZ ;  /* 0x000000050e047c24 */ /* 0x041fe4000f8e02ff */
[----:B------:R-:W-:-:S04]  /*0210*/  IMAD.WIDE.U32 R2, R14, UR4, RZ ;  /* 0x000000040e027c25 */ /* 0x000fc8000f8e00ff */
[----:B------:R-:W-:Y:S01]  /*0220*/  IMAD R5, R15, UR4, R4 ;  /* 0x000000040f057c24 */ /* 0x000fe2000f8e0204 */
[----:B------:R-:W-:-:S03]  /*0230*/  ISETP.GT.U32.AND P0, PT, R2, R0, PT ;  /* 0x000000000200720c */ /* 0x000fc60003f04070 */
[----:B------:R-:W-:-:S05]  /*0240*/  IMAD.IADD R2, R3, 0x1, R5 ;  /* 0x0000000103027824 */ /* 0x000fca00078e0205 */
[----:B------:R-:W-:-:S13]  /*0250*/  ISETP.GT.AND.EX P0, PT, R2, RZ, PT, P0 ;  /* 0x000000ff0200720c */ /* 0x000fda0003f04300 */
[----:B------:R-:W-:Y:S05]  /*0260*/  @!P0 EXIT ;  /* 0x000000000000894d */ /* 0x000fea0003800000 */
[----:B------:R-:W-:-:S04]  /*0270*/  ISETP.GE.U32.AND P0, PT, R14, 0x1, PT ;  /* 0x000000010e00780c */ /* 0x000fc80003f06070 */
[----:B------:R-:W-:-:S13]  /*0280*/  ISETP.GE.AND.EX P0, PT, R15, RZ, PT, P0 ;  /* 0x000000ff0f00720c */ /* 0x000fda0003f06300 */
[----:B------:R-:W-:Y:S05]  /*0290*/  @!P0 EXIT ;  /* 0x000000000000894d */ /* 0x000fea0003800000 */
[----:B------:R-:W0:Y:S01]  /*02a0*/  LDCU.64 UR6, c[0x0][0x390] ;  /* 0x00007200ff0677ac */ /* 0x000e220008000a00 */
[C---:B------:R-:W-:Y:S01]  /*02b0*/  ISETP.GE.U32.AND P1, PT, R14.reuse, 0x8, PT ;  /* 0x000000080e00780c */ /* 0x040fe20003f26070 */
[----:B------:R-:W-:Y:S01]  /*02c0*/  IMAD.MOV.U32 R5, RZ, RZ, RZ ;  /* 0x000000ffff057224 */ /* 0x000fe200078e00ff */
[----:B------:R-:W-:Y:S01]  /*02d0*/  LOP3.LUT R2, R14, 0x7, RZ, 0xc0, !PT ;  /* 0x000000070e027812 */ /* 0x000fe200078ec0ff */
[----:B------:R-:W1:Y:S01]  /*02e0*/  LDCU.64 UR4, c[0x0][0x358] ;  /* 0x00006b00ff0477ac */ /* 0x000e620008000a00 */
[----:B------:R-:W-:Y:S02]  /*02f0*/  ISETP.GE.U32.AND.EX P1, PT, R15, RZ, PT, P1 ;  /* 0x000000ff0f00720c */ /* 0x000fe40003f26110 */
[----:B------:R-:W-:Y:S02]  /*0300*/  ISETP.NE.U32.AND P0, PT, R2, RZ, PT ;  /* 0x000000ff0200720c */ /* 0x000fe40003f05070 */
[----:B------:R-:W-:Y:S02]  /*0310*/  MOV R3, RZ ;  /* 0x000000ff00037202 */ /* 0x000fe40000000f00 */
[----:B------:R-:W-:-:S02]  /*0320*/  ISETP.NE.AND.EX P0, PT, RZ, RZ, PT, P0 ;  /* 0x000000ffff00720c */ /* 0x000fc40003f05300 */
[----:B0-----:R-:W-:-:S04]  /*0330*/  LEA R16, P2, R0, UR6, 0x2 ;  /* 0x0000000600107c11 */ /* 0x001fc8000f8410ff */
[----:B------:R-:W-:-:S05]  /*0340*/  LEA.HI.X R17, R0, UR7, RZ, 0x2, P2 ;  /* 0x0000000700117c11 */ /* 0x000fca00090f14ff */
[----:B-1----:R0:W5:Y:S01]  /*0350*/  LDG.E R21, desc[UR4][R16.64] ;  /* 0x0000000410157981 */ /* 0x002162000c1e1900 */
[----:B------:R-:W-:Y:S05]  /*0360*/  @!P1 BRA `(.L_x_3) ;  /* 0x0000000400649947 */ /* 0x000fea0003800000 */
[----:B------:R-:W1:Y:S01]  /*0370*/  LDCU.128 UR8, c[0x0][0x380] ;  /* 0x00007000ff0877ac */ /* 0x000e620008000c00 */
[----:B------:R-:W-:Y:S01]  /*0380*/  IMAD.SHL.U32 R6, R12, 0x2, RZ ;  /* 0x000000020c067824 */ /* 0x000fe200078e00ff */
[----:B------:R-:W-:Y:S01]  /*0390*/  SHF.L.U32 R3, R0, 0x1, RZ ;  /* 0x0000000100037819 */ /* 0x000fe200000006ff */
[----:B------:R-:W-:Y:S01]  /*03a0*/  IMAD.SHL.U32 R9, R14, 0x2, RZ ;  /* 0x000000020e097824 */ /* 0x000fe200078e00ff */
[----:B------:R-:W-:Y:S02]  /*03b0*/  SHF.R.U32.HI R4, RZ, 0x1f, R0 ;  /* 0x0000001fff047819 */ /* 0x000fe40000011600 */
[----:B------:R-:W-:Y:S02]  /*03c0*/  SHF.L.U64.HI R7, R12, 0x1, R13 ;  /* 0x000000010c077819 */ /* 0x000fe4000001020d */
[----:B------:R-:W-:Y:S02]  /*03d0*/  LOP3.LUT R5, R15, 0x7fffffff, RZ, 0xc0, !PT ;  /* 0x7fffffff0f057812 */ /* 0x000fe400078ec0ff */
[----:B------:R-:W-:-:S02]  /*03e0*/  SHF.L.U64.HI R8, R14, 0x4, R15 ;  /* 0x000000040e087819 */ /* 0x000fc4000001020f */
[----:B------:R-:W-:Y:S02]  /*03f0*/  SHF.L.U64.HI R10, R14, 0x1, R15 ;  /* 0x000000010e0a7819 */ /* 0x000fe4000001020f */
[----:B------:R-:W-:Y:S02]  /*0400*/  MOV R11, R5 ;  /* 0x00000005000b7202 */ /* 0x000fe40000000f00 */
[----:B-1----:R-:W-:Y:S02]  /*0410*/  IADD3 R18, P2, P3, R3, UR8, -R6 ;  /* 0x0000000803127c10 */ /* 0x002fe4000fb5e806 */
[----:B------:R-:W-:Y:S02]  /*0420*/  IADD3 R6, P1, PT, R6, UR10, RZ ;  /* 0x0000000a06067c10 */ /* 0x000fe4000ff3e0ff */
[----:B------:R-:W-:Y:S02]  /*0430*/  IADD3.X R19, PT, PT, R4, UR9, ~R7, P2, P3 ;  /* 0x0000000904137c10 */ /* 0x000fe400097e6c07 */
[----:B------:R-:W-:-:S02]  /*0440*/  IADD3.X R7, PT, PT, R7, UR11, RZ, P1, !PT ;  /* 0x0000000b07077c10 */ /* 0x000fc40008ffe4ff */
[----:B------:R-:W-:Y:S02]  /*0450*/  LOP3.LUT R3, R14, 0xfffffff8, RZ, 0xc0, !PT ;  /* 0xfffffff80e037812 */ /* 0x000fe400078ec0ff */
[----:B------:R-:W-:-:S03]  /*0460*/  IADD3 R18, P1, PT, R18, 0x8, RZ ;  /* 0x0000000812127810 */ /* 0x000fc60007f3e0ff */
[----:B------:R-:W-:Y:S02]  /*0470*/  IMAD.MOV.U32 R4, RZ, RZ, R3 ;  /* 0x000000ffff047224 */ /* 0x000fe400078e0003 */
[----:B------:R-:W-:-:S08]  /*0480*/  IMAD.X R19, RZ, RZ, R19, P1 ;  /* 0x000000ffff137224 */ /* 0x000fd000008e0613 */
.L_x_4:
[----:B------:R-:W2:Y:S04]  /*0490*/  LDG.E.U16 R23, desc[UR4][R6.64] ;  /* 0x0000000406177981 */ /* 0x000ea8000c1e1500 */
[----:B------:R-:W3:Y:S01]  /*04a0*/  LDG.E.U16 R20, desc[UR4][R18.64+-0x8] ;  /* 0xfffff80412147981 */ /* 0x000ee2000c1e1500 */
[----:B------:R-:W-:Y:S01]  /*04b0*/  IADD3 R22, P1, PT, R6, R9, RZ ;  /* 0x0000000906167210 */ /* 0x000fe20007f3e0ff */
[----:B--2---:R-:W-:-:S04]  /*04c0*/  HADD2.F32 R24, -RZ, R23.H0_H0 ;  /* 0x20000017ff187230 */ /* 0x004fc80000004100 */
[----:B------:R-:W-:Y:S02]  /*04d0*/  IMAD.X R23, R7, 0x1, R10, P1 ;  /* 0x0000000107177824 */ /* 0x000fe400008e060a */
[----:B---3--:R-:W-:-:S05]  /*04e0*/  HADD2.F32 R20, -RZ, R20.H0_H0 ;  /* 0x20000014ff147230 */ /* 0x008fca0000004100 */
[----:B-1---5:R-:W-:-:S05]  /*04f0*/  FFMA R21, R20, R24, R21 ;  /* 0x0000001814157223 */ /* 0x022fca0000000015 */
[----:B------:R1:W-:Y:S04]  /*0500*/  STG.E desc[UR4][R16.64], R21 ;  /* 0x0000001510007986 */ /* 0x0003e8000c101904 */
[----:B------:R-:W2:Y:S04]  /*0510*/  LDG.E.U16 R25, desc[UR4][R22.64] ;  /* 0x0000000416197981 */ /* 0x000ea8000c1e1500 */
[----:B------:R-:W3:Y:S01]  /*0520*/  LDG.E.U16 R20, desc[UR4][R18.64+-0x6] ;  /* 0xfffffa0412147981 */ /* 0x000ee2000c1e1500 */
[----:B------:R-:W-:Y:S01]  /*0530*/  IADD3 R24, P1, PT, R22, R9, RZ ;  /* 0x0000000916187210 */ /* 0x000fe20007f3e0ff */
[----:B--2---:R-:W-:-:S03]  /*0540*/  HADD2.F32 R26, -RZ, R25.H0_H0 ;  /* 0x20000019ff1a7230 */ /* 0x004fc60000004100 */
[----:B------:R-:W-:Y:S01]  /*0550*/  IADD3.X R25, PT, PT, R23, R10, RZ, P1, !PT ;  /* 0x0000000a17197210 */ /* 0x000fe20000ffe4ff */
[----:B---3--:R-:W-:-:S05]  /*0560*/  HADD2.F32 R20, -RZ, R20.H0_H0 ;  /* 0x20000014ff147230 */ /* 0x008fca0000004100 */
[----:B------:R-:W-:-:S05]  /*0570*/  FFMA R27, R20, R26, R21 ;  /* 0x0000001a141b7223 */ /* 0x000fca0000000015 */
[----:B------:R2:W-:Y:S04]  /*0580*/  STG.E desc[UR4][R16.64], R27 ;  /* 0x0000001b10007986 */ /* 0x0005e8000c101904 */
[----:B------:R-:W3:Y:S04]  /*0590*/  LDG.E.U16 R28, desc[UR4][R24.64] ;  /* 0x00000004181c7981 */ /* 0x000ee8000c1e1500 */
[----:B------:R-:W4:Y:S01]  /*05a0*/  LDG.E.U16 R26, desc[UR4][R18.64+-0x4] ;  /* 0xfffffc04121a7981 */ /* 0x000f22000c1e1500 */
[----:B------:R-:W-:-:S05]  /*05b0*/  IADD3 R20, P1, PT, R24, R9, RZ ;  /* 0x0000000918147210 */ /* 0x000fca0007f3e0ff */
[----:B-1----:R-:W-:Y:S02]  /*05c0*/  IMAD.X R21, R25, 0x1, R10, P1 ;  /* 0x0000000119157824 */ /* 0x002fe400008e060a */
[----:B---3--:R-:W-:Y:S02]  /*05d0*/  HADD2.F32 R28, -RZ, R28.H0_H0 ;  /* 0x2000001cff1c7230 */ /* 0x008fe40000004100 */
[----:B----4-:R-:W-:-:S05]  /*05e0*/  HADD2.F32 R26, -RZ, R26.H0_H0 ;  /* 0x2000001aff1a7230 */ /* 0x010fca0000004100 */
[----:B------:R-:W-:-:S05]  /*05f0*/  FFMA R29, R26, R28, R27 ;  /* 0x0000001c1a1d7223 */ /* 0x000fca000000001b */
[----:B------:R1:W-:Y:S04]  /*0600*/  STG.E desc[UR4][R16.64], R29 ;  /* 0x0000001d10007986 */ /* 0x0003e8000c101904 */
[----:B------:R-:W3:Y:S04]  /*0610*/  LDG.E.U16 R26, desc[UR4][R20.64] ;  /* 0x00000004141a7981 */ /* 0x000ee8000c1e1500 */
[----:B------:R-:W4:Y:S01]  /*0620*/  LDG.E.U16 R23, desc[UR4][R18.64+-0x2] ;  /* 0xfffffe0412177981 */ /* 0x000f22000c1e1500 */
[----:B------:R-:W-:Y:S01]  /*0630*/  IADD3 R22, P1, PT, R20, R9, RZ ;  /* 0x0000000914167210 */ /* 0x000fe20007f3e0ff */
[----:B---3--:R-:W-:-:S02]  /*0640*/  HADD2.F32 R26, -RZ, R26.H0_H0 ;  /* 0x2000001aff1a7230 */ /* 0x008fc40000004100 */
[----:B----4-:R-:W-:Y:S02]  /*0650*/  HADD2.F32 R24, -RZ, R23.H0_H0 ;  /* 0x20000017ff187230 */ /* 0x010fe40000004100 */
[----:B------:R-:W-:-:S03]  /*0660*/  IMAD.X R23, R21, 0x1, R10, P1 ;  /* 0x0000000115177824 */ /* 0x000fc600008e060a */
[----:B--2---:R-:W-:-:S05]  /*0670*/  FFMA R27, R24, R26, R29 ;  /* 0x0000001a181b7223 */ /* 0x004fca000000001d */
[----:B------:R2:W-:Y:S04]  /*0680*/  STG.E desc[UR4][R16.64], R27 ;  /* 0x0000001b10007986 */ /* 0x0005e8000c101904 */
[----:B------:R-:W3:Y:S04]  /*0690*/  LDG.E.U16 R26, desc[UR4][R22.64] ;  /* 0x00000004161a7981 */ /* 0x000ee8000c1e1500 */
[----:B------:R-:W4:Y:S01]  /*06a0*/  LDG.E.U16 R25, desc[UR4][R18.64] ;  /* 0x0000000412197981 */ /* 0x000f22000c1e1500 */
[----:B------:R-:W-:Y:S01]  /*06b0*/  IADD3 R24, P1, PT, R22, R9, RZ ;  /* 0x0000000916187210 */ /* 0x000fe20007f3e0ff */
[----:B---3--:R-:W-:-:S02]  /*06c0*/  HADD2.F32 R26, -RZ, R26.H0_H0 ;  /* 0x2000001aff1a7230 */ /* 0x008fc40000004100 */
[----:B----4-:R-:W-:Y:S01]  /*06d0*/  HADD2.F32 R20, -RZ, R25.H0_H0 ;  /* 0x20000019ff147230 */ /* 0x010fe20000004100 */
[----:B------:R-:W-:-:S04]  /*06e0*/  IADD3.X R25, PT, PT, R23, R10, RZ, P1, !PT ;  /* 0x0000000a17197210 */ /* 0x000fc80000ffe4ff */
[----:B-1----:R-:W-:-:S05]  /*06f0*/  FFMA R29, R20, R26, R27 ;  /* 0x0000001a141d7223 */ /* 0x002fca000000001b */
        /* <DEDUP_REMOVED lines=9> */
[----:B------:R-:W2:Y:S04]  /*0790*/  LDG.E.U16 R26, desc[UR4][R20.64] ;  /* 0x00000004141a7981 */ /* 0x000ea8000c1e1500 */
[----:B------:R-:W3:Y:S01]  /*07a0*/  LDG.E.U16 R23, desc[UR4][R18.64+0x4] ;  /* 0x0000040412177981 */ /* 0x000ee2000c1e1500 */
[----:B------:R-:W-:Y:S01]  /*07b0*/  IADD3 R22, P1, PT, R20, R9, RZ ;  /* 0x0000000914167210 */ /* 0x000fe20007f3e0ff */
[----:B--2---:R-:W-:-:S02]  /*07c0*/  HADD2.F32 R26, -RZ, R26.H0_H0 ;  /* 0x2000001aff1a7230 */ /* 0x004fc40000004100 */
[----:B---3--:R-:W-:Y:S02]  /*07d0*/  HADD2.F32 R24, -RZ, R23.H0_H0 ;  /* 0x20000017ff187230 */ /* 0x008fe40000004100 */
[----:B------:R-:W-:-:S03]  /*07e0*/  IMAD.X R23, R21, 0x1, R10, P1 ;  /* 0x0000000115177824 */ /* 0x000fc600008e060a */
[----:B------:R-:W-:-:S05]  /*07f0*/  FFMA R25, R24, R26, R27 ;  /* 0x0000001a18197223 */ /* 0x000fca000000001b */
[----:B------:R1:W-:Y:S04]  /*0800*/  STG.E desc[UR4][R16.64], R25 ;  /* 0x0000001910007986 */ /* 0x0003e8000c101904 */
[----:B------:R-:W2:Y:S04]  /*0810*/  LDG.E.U16 R22, desc[UR4][R22.64] ;  /* 0x0000000416167981 */ /* 0x000ea8000c1e1500 */
[----:B------:R3:W4:Y:S01]  /*0820*/  LDG.E.U16 R24, desc[UR4][R18.64+0x6] ;  /* 0x0000060412187981 */ /* 0x000722000c1e1500 */
[----:B------:R-:W-:Y:S02]  /*0830*/  IADD3 R4, P1, PT, R4, -0x8, RZ ;  /* 0xfffffff804047810 */ /* 0x000fe40007f3e0ff */
[----:B------:R-:W-:-:S02]  /*0840*/  LEA R6, P2, R14, R6, 0x4 ;  /* 0x000000060e067211 */ /* 0x000fc400078420ff */
[----:B------:R-:W-:Y:S02]  /*0850*/  IADD3.X R11, PT, PT, R11, -0x1, RZ, P1, !PT ;  /* 0xffffffff0b0b7810 */ /* 0x000fe40000ffe4ff */
[----:B------:R-:W-:Y:S01]  /*0860*/  ISETP.NE.U32.AND P1, PT, R4, RZ, PT ;  /* 0x000000ff0400720c */ /* 0x000fe20003f25070 */
[----:B------:R-:W-:Y:S01]  /*0870*/  IMAD.X R7, R7, 0x1, R8, P2 ;  /* 0x0000000107077824 */ /* 0x000fe200010e0608 */
[----:B---3--:R-:W-:Y:S02]  /*0880*/  IADD3 R18, P3, PT, R18, 0x10, RZ ;  /* 0x0000001012127810 */ /* 0x008fe40007f7e0ff */
[----:B------:R-:W-:Y:S02]  /*0890*/  ISETP.NE.AND.EX P1, PT, R11, RZ, PT, P1 ;  /* 0x000000ff0b00720c */ /* 0x000fe40003f25310 */
[----:B------:R-:W-:Y:S01]  /*08a0*/  IADD3.X R19, PT, PT, RZ, R19, RZ, P3, !PT ;  /* 0x00000013ff137210 */ /* 0x000fe20001ffe4ff */
[----:B--2---:R-:W-:Y:S02]  /*08b0*/  HADD2.F32 R26, -RZ, R22.H0_H0 ;  /* 0x20000016ff1a7230 */ /* 0x004fe40000004100 */
[----:B----4-:R-:W-:-:S05]  /*08c0*/  HADD2.F32 R24, -RZ, R24.H0_H0 ;  /* 0x20000018ff187230 */ /* 0x010fca0000004100 */
[----:B------:R-:W-:-:S05]  /*08d0*/  FFMA R21, R24, R26, R25 ;  /* 0x0000001a18157223 */ /* 0x000fca0000000019 */
[----:B------:R1:W-:Y:S01]  /*08e0*/  STG.E desc[UR4][R16.64], R21 ;  /* 0x0000001510007986 */ /* 0x0003e2000c101904 */
[----:B------:R-:W-:Y:S05]  /*08f0*/  @P1 BRA `(.L_x_4) ;  /* 0xfffffff800e41947 */ /* 0x000fea000383ffff */
.L_x_3:
[----:B------:R-:W-:Y:S05]  /*0900*/  @!P0 EXIT ;  /* 0x000000000000894d */ /* 0x000fea0003800000 */
[----:B------:R-:W-:Y:S02]  /*0910*/  ISETP.GE.U32.AND P1, PT, R2, 0x4, PT ;  /* 0x000000040200780c */ /* 0x000fe40003f26070 */
[----:B------:R-:W-:Y:S02]  /*0920*/  LOP3.LUT R22, R14, 0x3, RZ, 0xc0, !PT ;  /* 0x000000030e167812 */ /* 0x000fe400078ec0ff */
[----:B------:R-:W-:Y:S02]  /*0930*/  ISETP.GE.U32.AND.EX P1, PT, RZ, RZ, PT, P1 ;  /* 0x000000ffff00720c */ /* 0x000fe40003f26110 */
[----:B------:R-:W-:Y:S02]  /*0940*/  IADD3 R0, P2, PT, R0, -R12, RZ ;  /* 0x8000000c00007210 */ /* 0x000fe40007f5e0ff */
[----:B------:R-:W-:-:S03]  /*0950*/  ISETP.NE.U32.AND P0, PT, R22, RZ, PT ;  /* 0x000000ff1600720c */ /* 0x000fc60003f05070 */
[----:B------:R-:W-:Y:S01]  /*0960*/  IMAD.X R2, RZ, RZ, ~R13, P2 ;  /* 0x000000ffff027224 */ /* 0x000fe200010e0e0d */
[----:B------:R-:W-:-:S05]  /*0970*/  ISETP.NE.AND.EX P0, PT, RZ, RZ, PT, P0 ;  /* 0x000000ffff00720c */ /* 0x000fca0003f05300 */
[----:B------:R-:W-:Y:S08]  /*0980*/  @!P1 BRA `(.L_x_5) ;  /* 0x0000000400089947 */ /* 0x000ff00003800000 */
[----:B------:R-:W2:Y:S01]  /*0990*/  LDCU.128 UR8, c[0x0][0x380] ;  /* 0x00007000ff0877ac */ /* 0x000ea20008000c00 */
[----:B------:R-:W-:Y:S01]  /*09a0*/  IMAD R8, R5, R14, RZ ;  /* 0x0000000e05087224 */ /* 0x000fe200078e02ff */
[----:B------:R-:W-:Y:S01]  /*09b0*/  MOV R6, R12 ;  /* 0x0000000c00067202 */ /* 0x000fe20000000f00 */
[----:B------:R-:W-:Y:S01]  /*09c0*/  IMAD.MOV.U32 R7, RZ, RZ, R13 ;  /* 0x000000ffff077224 */ /* 0x000fe200078e000d */
[C---:B------:R-:W-:Y:S01]  /*09d0*/  IADD3 R4, P1, PT, R3.reuse, R0, RZ ;  /* 0x0000000003047210 */ /* 0x040fe20007f3e0ff */
[C---:B------:R-:W-:Y:S02]  /*09e0*/  IMAD R19, R3.reuse, R15, R8 ;  /* 0x0000000f03137224 */ /* 0x040fe400078e0208 */
[----:B------:R-:W-:-:S04]  /*09f0*/  IMAD.WIDE.U32 R8, R3, R14, R6 ;  /* 0x0000000e03087225 */ /* 0x000fc800078e0006 */
[----:B------:R-:W-:Y:S01]  /*0a00*/  IMAD.X R11, R5, 0x1, R2, P1 ;  /* 0x00000001050b7824 */ /* 0x000fe200008e0602 */
[----:B------:R-:W-:Y:S02]  /*0a10*/  IADD3 R5, PT, PT, R9, R19, RZ ;  /* 0x0000001309057210 */ /* 0x000fe40007ffe0ff */
[----:B--2---:R-:W-:Y:S02]  /*0a20*/  LEA R24, P1, R4, UR8, 0x1 ;  /* 0x0000000804187c11 */ /* 0x004fe4000f8208ff */
[----:B------:R-:W-:Y:S02]  /*0a30*/  LEA R18, P2, R8, UR10, 0x1 ;  /* 0x0000000a08127c11 */ /* 0x000fe4000f8408ff */
[----:B-1----:R-:W-:Y:S02]  /*0a40*/  LEA.HI.X R25, R4, UR9, R11, 0x1, P1 ;  /* 0x0000000904197c11 */ /* 0x002fe400088f0c0b */
[----:B------:R-:W-:-:S03]  /*0a50*/  LEA.HI.X R19, R8, UR11, R5, 0x1, P2 ;  /* 0x0000000b08137c11 */ /* 0x000fc600090f0c05 */
[----:B------:R-:W2:Y:S04]  /*0a60*/  LDG.E.U16 R24, desc[UR4][R24.64] ;  /* 0x0000000418187981 */ /* 0x000ea8000c1e1500 */
[----:B------:R-:W3:Y:S01]  /*0a70*/  LDG.E.U16 R18, desc[UR4][R18.64] ;  /* 0x0000000412127981 */ /* 0x000ee2000c1e1500 */
[----:B------:R-:W-:-:S04]  /*0a80*/  VIADD R5, R3, 0x1 ;  /* 0x0000000103057836 */ /* 0x000fc80000000000 */
[C---:B------:R-:W-:Y:S01]  /*0a90*/  IMAD.WIDE.U32 R10, R5.reuse, R14, R6 ;  /* 0x0000000e050a7225 */ /* 0x040fe200078e0006 */
[----:B------:R-:W-:-:S03]  /*0aa0*/  IADD3 R9, P1, PT, R5, R0, RZ ;  /* 0x0000000005097210 */ /* 0x000fc60007f3e0ff */
[----:B------:R-:W-:Y:S01]  /*0ab0*/  IMAD R5, R5, R15, R11 ;  /* 0x0000000f05057224 */ /* 0x000fe200078e020b */
[C---:B------:R-:W-:Y:S01]  /*0ac0*/  LEA R4, P2, R10.reuse, UR10, 0x1 ;  /* 0x0000000a0a047c11 */ /* 0x040fe2000f8408ff */
[----:B------:R-:W-:Y:S01]  /*0ad0*/  IMAD.X R26, RZ, RZ, R2, P1 ;  /* 0x000000ffff1a7224 */ /* 0x000fe200008e0602 */
[C---:B------:R-:W-:Y:S02]  /*0ae0*/  LEA R8, P1, R9.reuse, UR8, 0x1 ;  /* 0x0000000809087c11 */ /* 0x040fe4000f8208ff */
[----:B------:R-:W-:Y:S02]  /*0af0*/  LEA.HI.X R5, R10, UR11, R5, 0x1, P2 ;  /* 0x0000000b0a057c11 */ /* 0x000fe400090f0c05 */
[----:B------:R-:W-:Y:S01]  /*0b00*/  LEA.HI.X R9, R9, UR9, R26, 0x1, P1 ;  /* 0x0000000909097c11 */ /* 0x000fe200088f0c1a */
[----:B--2---:R-:W-:Y:S02]  /*0b10*/  HADD2.F32 R20, -RZ, R24.H0_H0 ;  /* 0x20000018ff147230 */ /* 0x004fe40000004100 */
[----:B---3--:R-:W-:-:S05]  /*0b20*/  HADD2.F32 R23, -RZ, R18.H0_H0 ;  /* 0x20000012ff177230 */ /* 0x008fca0000004100 */
[----:B-----5:R-:W-:-:S05]  /*0b30*/  FFMA R23, R20, R23, R21 ;  /* 0x0000001714177223 */ /* 0x020fca0000000015 */
[----:B------:R1:W-:Y:S04]  /*0b40*/  STG.E desc[UR4][R16.64], R23 ;  /* 0x0000001710007986 */ /* 0x0003e8000c101904 */
[----:B------:R-:W2:Y:S04]  /*0b50*/  LDG.E.U16 R8, desc[UR4][R8.64] ;  /* 0x0000000408087981 */ /* 0x000ea8000c1e1500 */
[----:B------:R-:W3:Y:S01]  /*0b60*/  LDG.E.U16 R4, desc[UR4][R4.64] ;  /* 0x0000000404047981 */ /* 0x000ee2000c1e1500 */
[----:B------:R-:W-:-:S04]  /*0b70*/  IADD3 R11, PT, PT, R3, 0x2, RZ ;  /* 0x00000002030b7810 */ /* 0x000fc80007ffe0ff */
[C---:B------:R-:W-:Y:S01]  /*0b80*/  IADD3 R19, P1, PT, R11.reuse, R0, RZ ;  /* 0x000000000b137210 */ /* 0x040fe20007f3e0ff */
[----:B------:R-:W-:-:S04]  /*0b90*/  IMAD.WIDE.U32 R20, R11, R14, R6 ;  /* 0x0000000e0b147225 */ /* 0x000fc800078e0006 */
        /* <DEDUP_REMOVED lines=8> */
[----:B------:R-:W-:-:S05]  /*0c20*/  FFMA R21, R24, R21, R23 ;  /* 0x0000001518157223 */ /* 0x000fca0000000017 */
[----:B------:R2:W-:Y:S04]  /*0c30*/  STG.E desc[UR4][R16.64], R21 ;  /* 0x0000001510007986 */ /* 0x0005e8000c101904 */
[----:B------:R-:W3:Y:S04]  /*0c40*/  LDG.E.U16 R18, desc[UR4][R18.64] ;  /* 0x0000000412127981 */ /* 0x000ee8000c1e1500 */
[----:B------:R-:W4:Y:S01]  /*0c50*/  LDG.E.U16 R10, desc[UR4][R10.64] ;  /* 0x000000040a0a7981 */ /* 0x000f22000c1e1500 */
[----:B------:R-:W-:-:S04]  /*0c60*/  VIADD R9, R3, 0x3 ;  /* 0x0000000303097836 */ /* 0x000fc80000000000 */
[C---:B------:R-:W-:Y:S01]  /*0c70*/  IMAD.WIDE.U32 R4, R9.reuse, R14, R6 ;  /* 0x0000000e09047225 */ /* 0x040fe200078e0006 */
[----:B-1----:R-:W-:-:S03]  /*0c80*/  IADD3 R23, P1, PT, R9, R0, RZ ;  /* 0x0000000009177210 */ /* 0x002fc60007f3e0ff */
[----:B------:R-:W-:Y:S01]  /*0c90*/  IMAD R7, R9, R15, R5 ;  /* 0x0000000f09077224 */ /* 0x000fe200078e0205 */
[C---:B------:R-:W-:Y:S02]  /*0ca0*/  LEA R8, P3, R4.reuse, UR10, 0x1 ;  /* 0x0000000a04087c11 */ /* 0x040fe4000f8608ff */
[C---:B------:R-:W-:Y:S02]  /*0cb0*/  LEA R6, P2, R23.reuse, UR8, 0x1 ;  /* 0x0000000817067c11 */ /* 0x040fe4000f8408ff */
[----:B------:R-:W-:Y:S02]  /*0cc0*/  IADD3.X R24, PT, PT, RZ, R2, RZ, P1, !PT ;  /* 0x00000002ff187210 */ /* 0x000fe40000ffe4ff */
[----:B------:R-:W-:Y:S02]  /*0cd0*/  LEA.HI.X R9, R4, UR11, R7, 0x1, P3 ;  /* 0x0000000b04097c11 */ /* 0x000fe400098f0c07 */
[----:B------:R-:W-:Y:S01]  /*0ce0*/  LEA.HI.X R7, R23, UR9, R24, 0x1, P2 ;  /* 0x0000000917077c11 */ /* 0x000fe200090f0c18 */
[----:B---3--:R-:W-:-:S02]  /*0cf0*/  HADD2.F32 R20, -RZ, R18.H0_H0 ;  /* 0x20000012ff147230 */ /* 0x008fc40000004100 */
[----:B----4-:R-:W-:-:S05]  /*0d00*/  HADD2.F32 R5, -RZ, R10.H0_H0 ;  /* 0x2000000aff057230 */ /* 0x010fca0000004100 */
[----:B------:R-:W-:-:S05]  /*0d10*/  FFMA R11, R20, R5, R21 ;  /* 0x00000005140b7223 */ /* 0x000fca0000000015 */
[----:B------:R3:W-:Y:S04]  /*0d20*/  STG.E desc[UR4][R16.64], R11 ;  /* 0x0000000b10007986 */ /* 0x0007e8000c101904 */
[----:B------:R-:W2:Y:S04]  /*0d30*/  LDG.E.U16 R8, desc[UR4][R8.64] ;  /* 0x0000000408087981 */ /* 0x000ea8000c1e1500 */
[----:B------:R-:W4:Y:S01]  /*0d40*/  LDG.E.U16 R6, desc[UR4][R6.64] ;  /* 0x0000000406067981 */ /* 0x000f22000c1e1500 */
[----:B------:R-:W-:Y:S02]  /*0d50*/  VIADD R3, R3, 0x4 ;  /* 0x0000000403037836 */ /* 0x000fe40000000000 */
[----:B------:R-:W-:-:S02]  /*0d60*/  IMAD.MOV.U32 R5, RZ, RZ, RZ ;  /* 0x000000ffff057224 */ /* 0x000fc400078e00ff */
[----:B--2---:R-:W-:Y:S02]  /*0d70*/  HADD2.F32 R21, -RZ, R8.H0_H0 ;  /* 0x20000008ff157230 */ /* 0x004fe40000004100 */
[----:B----4-:R-:W-:-:S05]  /*0d80*/  HADD2.F32 R4, -RZ, R6.H0_H0 ;  /* 0x20000006ff047230 */ /* 0x010fca0000004100 */
[----:B------:R-:W-:-:S05]  /*0d90*/  FFMA R21, R4, R21, R11 ;  /* 0x0000001504157223 */ /* 0x000fca000000000b */
[----:B------:R3:W-:Y:S02]  /*0da0*/  STG.E desc[UR4][R16.64], R21 ;  /* 0x0000001510007986 */ /* 0x0007e4000c101904 */
.L_x_5:
[----:B------:R-:W-:Y:S05]  /*0db0*/  @!P0 EXIT ;  /* 0x000000000000894d */ /* 0x000fea0003800000 */
[----:B------:R-:W-:Y:S02]  /*0dc0*/  ISETP.NE.U32.AND P1, PT, R22, 0x1, PT ;  /* 0x000000011600780c */ /* 0x000fe40003f25070 */
[----:B------:R-:W-:Y:S02]  /*0dd0*/  LOP3.LUT R4, R14, 0x1, RZ, 0xc0, !PT ;  /* 0x000000010e047812 */ /* 0x000fe400078ec0ff */
[----:B------:R-:W-:Y:S02]  /*0de0*/  ISETP.NE.AND.EX P1, PT, RZ, RZ, PT, P1 ;  /* 0x000000ffff00720c */ /* 0x000fe40003f25310 */
[----:B------:R-:W-:-:S04]  /*0df0*/  ISETP.NE.U32.AND P0, PT, R4, 0x1, PT ;  /* 0x000000010400780c */ /* 0x000fc80003f05070 */
[----:B------:R-:W-:-:S07]  /*0e00*/  ISETP.NE.U32.AND.EX P0, PT, RZ, RZ, PT, P0 ;  /* 0x000000ffff00720c */ /* 0x000fce0003f05100 */
[----:B------:R-:W-:Y:S06]  /*0e10*/  @!P1 BRA `(.L_x_6) ;  /* 0x0000000000909947 */ /* 0x000fec0003800000 */
[----:B------:R-:W2:Y:S01]  /*0e20*/  LDCU.128 UR8, c[0x0][0x380] ;  /* 0x00007000ff0877ac */ /* 0x000ea20008000c00 */
[----:B------:R-:W-:Y:S01]  /*0e30*/  MOV R6, R12 ;  /* 0x0000000c00067202 */ /* 0x000fe20000000f00 */
[----:B------:R-:W-:Y:S01]  /*0e40*/  IMAD R4, R5, R14, RZ ;  /* 0x0000000e05047224 */ /* 0x000fe200078e02ff */
[C---:B---3--:R-:W-:Y:S01]  /*0e50*/  IADD3 R11, P1, PT, R3.reuse, R0, RZ ;  /* 0x00000000030b7210 */ /* 0x048fe20007f3e0ff */
[----:B------:R-:W-:Y:S02]  /*0e60*/  IMAD.MOV.U32 R7, RZ, RZ, R13 ;  /* 0x000000ffff077224 */ /* 0x000fe400078e000d */
[C---:B------:R-:W-:Y:S02]  /*0e70*/  IMAD R19, R3.reuse, R15, R4 ;  /* 0x0000000f03137224 */ /* 0x040fe400078e0204 */
[----:B------:R-:W-:-:S04]  /*0e80*/  IMAD.WIDE.U32 R8, R3, R14, R6 ;  /* 0x0000000e03087225 */ /* 0x000fc800078e0006 */
[----:B------:R-:W-:Y:S01]  /*0e90*/  IMAD.X R18, R5, 0x1, R2, P1 ;  /* 0x0000000105127824 */ /* 0x000fe200008e0602 */
[----:B------:R-:W-:Y:S02]  /*0ea0*/  IADD3 R19, PT, PT, R9, R19, RZ ;  /* 0x0000001309137210 */ /* 0x000fe40007ffe0ff */
[C---:B--2---:R-:W-:Y:S02]  /*0eb0*/  LEA R4, P1, R11.reuse, UR8, 0x1 ;  /* 0x000000080b047c11 */ /* 0x044fe4000f8208ff */
[C---:B------:R-:W-:Y:S02]  /*0ec0*/  LEA R10, P2, R8.reuse, UR10, 0x1 ;  /* 0x0000000a080a7c11 */ /* 0x040fe4000f8408ff */
[----:B------:R-:W-:Y:S02]  /*0ed0*/  LEA.HI.X R5, R11, UR9, R18, 0x1, P1 ;  /* 0x000000090b057c11 */ /* 0x000fe400088f0c12 */
[----:B------:R-:W-:-:S03]  /*0ee0*/  LEA.HI.X R11, R8, UR11, R19, 0x1, P2 ;  /* 0x0000000b080b7c11 */ /* 0x000fc600090f0c13 */
[----:B------:R-:W2:Y:S04]  /*0ef0*/  LDG.E.U16 R4, desc[UR4][R4.64] ;  /* 0x0000000404047981 */ /* 0x000ea8000c1e1500 */
[----:B------:R-:W3:Y:S01]  /*0f00*/  LDG.E.U16 R10, desc[UR4][R10.64] ;  /* 0x000000040a0a7981 */ /* 0x000ee2000c1e1500 */
[----:B------:R-:W-:-:S04]  /*0f10*/  VIADD R9, R3, 0x1 ;  /* 0x0000000103097836 */ /* 0x000fc80000000000 */
[C---:B------:R-:W-:Y:S01]  /*0f20*/  IMAD.WIDE.U32 R18, R9.reuse, R14, R6 ;  /* 0x0000000e09127225 */ /* 0x040fe200078e0006 */
[----:B------:R-:W-:-:S03]  /*0f30*/  IADD3 R7, P1, PT, R9, R0, RZ ;  /* 0x0000000009077210 */ /* 0x000fc60007f3e0ff */
[----:B------:R-:W-:Y:S01]  /*0f40*/  IMAD R23, R9, R15, R19 ;  /* 0x0000000f09177224 */ /* 0x000fe200078e0213 */
[----:B------:R-:W-:Y:S01]  /*0f50*/  LEA R8, P2, R7, UR8, 0x1 ;  /* 0x0000000807087c11 */ /* 0x000fe2000f8408ff */
[----:B------:R-:W-:Y:S01]  /*0f60*/  IMAD.X R22, RZ, RZ, R2, P1 ;  /* 0x000000ffff167224 */ /* 0x000fe200008e0602 */
[----:B------:R-:W-:-:S04]  /*0f70*/  LEA R6, P3, R18, UR10, 0x1 ;  /* 0x0000000a12067c11 */ /* 0x000fc8000f8608ff */
[----:B------:R-:W-:Y:S02]  /*0f80*/  LEA.HI.X R9, R7, UR9, R22, 0x1, P2 ;  /* 0x0000000907097c11 */ /* 0x000fe400090f0c16 */
[----:B------:R-:W-:Y:S01]  /*0f90*/  LEA.HI.X R7, R18, UR11, R23, 0x1, P3 ;  /* 0x0000000b12077c11 */ /* 0x000fe200098f0c17 */
[----:B--2---:R-:W-:Y:S02]  /*0fa0*/  HADD2.F32 R20, -RZ, R4.H0_H0 ;  /* 0x20000004ff147230 */ /* 0x004fe40000004100 */
[----:B---3--:R-:W-:-:S05]  /*0fb0*/  HADD2.F32 R19, -RZ, R10.H0_H0 ;  /* 0x2000000aff137230 */ /* 0x008fca0000004100 */
[----:B-----5:R-:W-:-:S05]  /*0fc0*/  FFMA R19, R20, R19, R21 ;  /* 0x0000001314137223 */ /* 0x020fca0000000015 */
[----:B------:R2:W-:Y:S04]  /*0fd0*/  STG.E desc[UR4][R16.64], R19 ;  /* 0x0000001310007986 */ /* 0x0005e8000c101904 */
[----:B------:R-:W3:Y:S04]  /*0fe0*/  LDG.E.U16 R8, desc[UR4][R8.64] ;  /* 0x0000000408087981 */ /* 0x000ee8000c1e1500 */
[----:B------:R-:W1:Y:S01]  /*0ff0*/  LDG.E.U16 R6, desc[UR4][R6.64] ;  /* 0x0000000406067981 */ /* 0x000e62000c1e1500 */
[----:B------:R-:W-:Y:S01]  /*1000*/  IADD3 R3, PT, PT, R3, 0x2, RZ ;  /* 0x0000000203037810 */ /* 0x000fe20007ffe0ff */
[----:B------:R-:W-:-:S02]  /*1010*/  IMAD.MOV.U32 R5, RZ, RZ, RZ ;  /* 0x000000ffff057224 */ /* 0x000fc400078e00ff */
[----:B---3--:R-:W-:Y:S02]  /*1020*/  HADD2.F32 R4, -RZ, R8.H0_H0 ;  /* 0x20000008ff047230 */ /* 0x008fe40000004100 */
[----:B-1----:R-:W-:-:S05]  /*1030*/  HADD2.F32 R21, -RZ, R6.H0_H0 ;  /* 0x20000006ff157230 */ /* 0x002fca0000004100 */
[----:B------:R-:W-:-:S05]  /*1040*/  FFMA R21, R4, R21, R19 ;  /* 0x0000001504157223 */ /* 0x000fca0000000013 */
[----:B------:R2:W-:Y:S02]  /*1050*/  STG.E desc[UR4][R16.64], R21 ;  /* 0x0000001510007986 */ /* 0x0005e4000c101904 */
.L_x_6:
[----:B------:R-:W-:Y:S05]  /*1060*/  @P0 EXIT ;  /* 0x000000000000094d */ /* 0x000fea0003800000 */
[----:B------:R-:W4:Y:S01]  /*1070*/  LDCU.128 UR8, c[0x0][0x380] ;  /* 0x00007000ff0877ac */ /* 0x000f220008000c00 */
[----:B------:R-:W-:Y:S01]  /*1080*/  MOV R6, R12 ;  /* 0x0000000c00067202 */ /* 0x000fe20000000f00 */
[----:B------:R-:W-:Y:S01]  /*1090*/  IMAD R4, R5, R14, RZ ;  /* 0x0000000e05047224 */ /* 0x000fe200078e02ff */
[C---:B------:R-:W-:Y:S01]  /*10a0*/  IADD3 R0, P0, PT, R3.reuse, R0, RZ ;  /* 0x0000000003007210 */ /* 0x040fe20007f1e0ff */
[----:B------:R-:W-:Y:S02]  /*10b0*/  IMAD.MOV.U32 R7, RZ, RZ, R13 ;  /* 0x000000ffff077224 */ /* 0x000fe400078e000d */
[C---:B------:R-:W-:Y:S02]  /*10c0*/  IMAD R15, R3.reuse, R15, R4 ;  /* 0x0000000f030f7224 */ /* 0x040fe400078e0204 */
[----:B------:R-:W-:Y:S01]  /*10d0*/  IMAD.WIDE.U32 R6, R3, R14, R6 ;  /* 0x0000000e03067225 */ /* 0x000fe200078e0006 */
[----:B------:R-:W-:-:S03]  /*10e0*/  IADD3.X R3, PT, PT, R5, R2, RZ, P0, !PT ;  /* 0x0000000205037210 */ /* 0x000fc600007fe4ff */
[----:B------:R-:W-:Y:S01]  /*10f0*/  IMAD.IADD R5, R7, 0x1, R15 ;  /* 0x0000000107057824 */ /* 0x000fe200078e020f */
[----:B----4-:R-:W-:Y:S02]  /*1100*/  LEA R2, P0, R0, UR8, 0x1 ;  /* 0x0000000800027c11 */ /* 0x010fe4000f8008ff */
[----:B------:R-:W-:Y:S02]  /*1110*/  LEA R4, P1, R6, UR10, 0x1 ;  /* 0x0000000a06047c11 */ /* 0x000fe4000f8208ff */
[----:B------:R-:W-:Y:S02]  /*1120*/  LEA.HI.X R3, R0, UR9, R3, 0x1, P0 ;  /* 0x0000000900037c11 */ /* 0x000fe400080f0c03 */
[----:B------:R-:W-:-:S03]  /*1130*/  LEA.HI.X R5, R6, UR11, R5, 0x1, P1 ;  /* 0x0000000b06057c11 */ /* 0x000fc600088f0c05 */
[----:B------:R-:W4:Y:S04]  /*1140*/  LDG.E.U16 R2, desc[UR4][R2.64] ;  /* 0x0000000402027981 */ /* 0x000f28000c1e1500 */
[----:B------:R-:W3:Y:S01]  /*1150*/  LDG.E.U16 R4, desc[UR4][R4.64] ;  /* 0x0000000404047981 */ /* 0x000ee2000c1e1500 */
[----:B----4-:R-:W-:Y:S02]  /*1160*/  HADD2.F32 R0, -RZ, R2.H0_H0 ;  /* 0x20000002ff007230 */ /* 0x010fe40000004100 */
[----:B---3--:R-:W-:-:S05]  /*1170*/  HADD2.F32 R6, -RZ, R4.H0_H0 ;  /* 0x20000004ff067230 */ /* 0x008fca0000004100 */
[----:B-12--5:R-:W-:-:S05]  /*1180*/  FFMA R21, R0, R6, R21 ;  /* 0x0000000600157223 */ /* 0x026fca0000000015 */
[----:B------:R-:W-:Y:S01]  /*1190*/  STG.E desc[UR4][R16.64], R21 ;  /* 0x0000001510007986 */ /* 0x000fe2000c101904 */
[----:B------:R-:W-:Y:S05]  /*11a0*/  EXIT ;  /* 0x000000000000794d */ /* 0x000fea0003800000 */
        .weak           $__internal_0_$__cuda_sm20_rem_s64
        .type           $__internal_0_$__cuda_sm20_rem_s64,@function
        .size           $__internal_0_$__cuda_sm20_rem_s64,(.L_x_9 - $__internal_0_$__cuda_sm20_rem_s64)
$__internal_0_$__cuda_sm20_rem_s64:
[----:B------:R-:W0:Y:S02]  /*11b0*/  LDCU.64 UR6, c[0x0][0x398] ;  /* 0x00007300ff0677ac */ /* 0x000e240008000a00 */
[----:B0-----:R-:W-:Y:S02]  /*11c0*/  UIADD3 UR4, UP1, UPT, URZ, -UR6, URZ ;  /* 0x80000006ff047290 */ /* 0x001fe4000ff3e0ff */
[----:B------:R-:W-:Y:S02]  /*11d0*/  UISETP.GE.AND UP0, UPT, UR7, URZ, UPT ;  /* 0x000000ff0700728c */ /* 0x000fe4000bf06270 */
[----:B------:R-:W-:Y:S02]  /*11e0*/  UIADD3.X UR5, UPT, UPT, URZ, ~UR7, URZ, UP1, !UPT ;  /* 0x80000007ff057290 */ /* 0x000fe40008ffe4ff */
[----:B------:R-:W-:Y:S02]  /*11f0*/  USEL UR4, UR4, UR6, !UP0 ;  /* 0x0000000604047287 */ /* 0x000fe4000c000000 */
[----:B------:R-:W-:-:S09]  /*1200*/  USEL UR5, UR5, UR7, !UP0 ;  /* 0x0000000705057287 */ /* 0x000fd2000c000000 */
[----:B------:R-:W0:Y:S08]  /*1210*/  I2F.U64.RP R3, UR4 ;  /* 0x0000000400037d12 */ /* 0x000e300008309000 */
[----:B0-----:R-:W0:Y:S02]  /*1220*/  MUFU.RCP R3, R3 ;  /* 0x0000000300037308 */ /* 0x001e240000001000 */
[----:B0-----:R-:W-:-:S06]  /*1230*/  IADD3 R4, PT, PT, R3, 0x1ffffffe, RZ ;  /* 0x1ffffffe03047810 */ /* 0x001fcc0007ffe0ff */
[----:B------:R-:W0:Y:S02]  /*1240*/  F2I.U64.TRUNC R4, R4 ;  /* 0x0000000400047311 */ /* 0x000e24000020d800 */
[----:B0-----:R-:W-:-:S04]  /*1250*/  IMAD.WIDE.U32 R6, R4, UR4, RZ ;  /* 0x0000000404067c25 */ /* 0x001fc8000f8e00ff */
[----:B------:R-:W-:Y:S01]  /*1260*/  IMAD R7, R4, UR5, R7 ;  /* 0x0000000504077c24 */ /* 0x000fe2000f8e0207 */
[----:B------:R-:W-:-:S03]  /*1270*/  IADD3 R9, P0, PT, RZ, -R6, RZ ;  /* 0x80000006ff097210 */ /* 0x000fc60007f1e0ff */
[----:B------:R-:W-:Y:S02]  /*1280*/  IMAD R7, R5, UR4, R7 ;  /* 0x0000000405077c24 */ /* 0x000fe4000f8e0207 */
[----:B------:R-:W-:-:S04]  /*1290*/  IMAD.HI.U32 R6, R4, R9, RZ ;  /* 0x0000000904067227 */ /* 0x000fc800078e00ff */
[----:B------:R-:W-:Y:S01]  /*12a0*/  IMAD.X R11, RZ, RZ, ~R7, P0 ;  /* 0x000000ffff0b7224 */ /* 0x000fe200000e0e07 */
[----:B------:R-:W-:-:S03]  /*12b0*/  MOV R7, R4 ;  /* 0x0000000400077202 */ /* 0x000fc60000000f00 */
[-C--:B------:R-:W-:Y:S02]  /*12c0*/  IMAD R13, R5, R11.reuse, RZ ;  /* 0x0000000b050d7224 */ /* 0x080fe400078e02ff */
[----:B------:R-:W-:-:S04]  /*12d0*/  IMAD.WIDE.U32 R6, P0, R4, R11, R6 ;  /* 0x0000000b04067225 */ /* 0x000fc80007800006 */
[----:B------:R-:W-:-:S04]  /*12e0*/  IMAD.HI.U32 R3, R5, R11, RZ ;  /* 0x0000000b05037227 */ /* 0x000fc800078e00ff */
[----:B------:R-:W-:-:S04]  /*12f0*/  IMAD.HI.U32 R6, P1, R5, R9, R6 ;  /* 0x0000000905067227 */ /* 0x000fc80007820006 */
[----:B------:R-:W-:Y:S01]  /*1300*/  IMAD.X R3, R3, 0x1, R5, P0 ;  /* 0x0000000103037824 */ /* 0x000fe200000e0605 */
[----:B------:R-:W-:-:S04]  /*1310*/  IADD3 R7, P2, PT, R13, R6, RZ ;  /* 0x000000060d077210 */ /* 0x000fc80007f5e0ff */
[----:B------:R-:W-:Y:S01]  /*1320*/  IADD3.X R3, PT, PT, RZ, RZ, R3, P2, P1 ;  /* 0x000000ffff037210 */ /* 0x000fe200017e2403 */
[----:B------:R-:W-:-:S04]  /*1330*/  IMAD.WIDE.U32 R4, R7, UR4, RZ ;  /* 0x0000000407047c25 */ /* 0x000fc8000f8e00ff */
[----:B------:R-:W-:Y:S01]  /*1340*/  IMAD R6, R7, UR5, R5 ;  /* 0x0000000507067c24 */ /* 0x000fe2000f8e0205 */
[----:B------:R-:W-:-:S03]  /*1350*/  IADD3 R5, P0, PT, RZ, -R4, RZ ;  /* 0x80000004ff057210 */ /* 0x000fc60007f1e0ff */
[----:B------:R-:W-:Y:S02]  /*1360*/  IMAD R4, R3, UR4, R6 ;  /* 0x0000000403047c24 */ /* 0x000fe4000f8e0206 */
[----:B------:R-:W-:-:S03]  /*1370*/  IMAD.HI.U32 R6, R7, R5, RZ ;  /* 0x0000000507067227 */ /* 0x000fc600078e00ff */
[----:B------:R-:W-:-:S05]  /*1380*/  IADD3.X R4, PT, PT, RZ, ~R4, RZ, P0, !PT ;  /* 0x80000004ff047210 */ /* 0x000fca00007fe4ff */
[----:B------:R-:W-:-:S04]  /*1390*/  IMAD.WIDE.U32 R6, P0, R7, R4, R6 ;  /* 0x0000000407067225 */ /* 0x000fc80007800006 */
[C---:B------:R-:W-:Y:S02]  /*13a0*/  IMAD R8, R3.reuse, R4, RZ ;  /* 0x0000000403087224 */ /* 0x040fe400078e02ff */
[----:B------:R-:W-:-:S04]  /*13b0*/  IMAD.HI.U32 R7, P1, R3, R5, R6 ;  /* 0x0000000503077227 */ /* 0x000fc80007820006 */
[----:B------:R-:W-:Y:S02]  /*13c0*/  HFMA2 R5, -RZ, RZ, 0, 0 ;  /* 0x00000000ff057431 */ /* 0x000fe400000001ff */
[----:B------:R-:W-:Y:S01]  /*13d0*/  IMAD.HI.U32 R6, R3, R4, RZ ;  /* 0x0000000403067227 */ /* 0x000fe200078e00ff */
[----:B------:R-:W-:-:S03]  /*13e0*/  IADD3 R7, P2, PT, R8, R7, RZ ;  /* 0x0000000708077210 */ /* 0x000fc60007f5e0ff */
[----:B------:R-:W-:Y:S02]  /*13f0*/  IMAD.X R3, R6, 0x1, R3, P0 ;  /* 0x0000000106037824 */ /* 0x000fe400000e0603 */
[----:B------:R-:W-:-:S03]  /*1400*/  IMAD.HI.U32 R4, R7, R0, RZ ;  /* 0x0000000007047227 */ /* 0x000fc600078e00ff */
[----:B------:R-:W-:Y:S01]  /*1410*/  IADD3.X R3, PT, PT, RZ, RZ, R3, P2, P1 ;  /* 0x000000ffff037210 */ /* 0x000fe200017e2403 */
[----:B------:R-:W-:-:S04]  /*1420*/  IMAD.WIDE.U32 R4, RZ, R7, R4 ;  /* 0x00000007ff047225 */ /* 0x000fc800078e0004 */
[----:B------:R-:W-:-:S05]  /*1430*/  IMAD.HI.U32 R3, P0, R3, R0, R4 ;  /* 0x0000000003037227 */ /* 0x000fca0007800004 */
[----:B------:R-:W-:Y:S01]  /*1440*/  IADD3 R7, P1, PT, RZ, R3, RZ ;  /* 0x00000003ff077210 */ /* 0x000fe20007f3e0ff */
[----:B------:R-:W-:-:S04]  /*1450*/  IMAD.X R3, RZ, RZ, RZ, P0 ;  /* 0x000000ffff037224 */ /* 0x000fc800000e06ff */
[----:B------:R-:W-:Y:S01]  /*1460*/  IMAD.WIDE.U32 R4, R7, UR4, RZ ;  /* 0x0000000407047c25 */ /* 0x000fe2000f8e00ff */
[----:B------:R-:W-:-:S03]  /*1470*/  IADD3.X R3, PT, PT, RZ, R3, RZ, P1, !PT ;  /* 0x00000003ff037210 */ /* 0x000fc60000ffe4ff */
[----:B------:R-:W-:Y:S01]  /*1480*/  IMAD R6, R7, UR5, R5 ;  /* 0x0000000507067c24 */ /* 0x000fe2000f8e0205 */
[----:B------:R-:W-:-:S03]  /*1490*/  IADD3 R8, P1, PT, -R4, R0, RZ ;  /* 0x0000000004087210 */ /* 0x000fc60007f3e1ff */
[----:B------:R-:W-:Y:S01]  /*14a0*/  IMAD R3, R3, UR4, R6 ;  /* 0x0000000403037c24 */ /* 0x000fe2000f8e0206 */
[----:B------:R-:W-:-:S03]  /*14b0*/  ISETP.GE.U32.AND P0, PT, R8, UR4, PT ;  /* 0x0000000408007c0c */ /* 0x000fc6000bf06070 */
[----:B------:R-:W-:Y:S01]  /*14c0*/  IMAD.X R5, RZ, RZ, ~R3, P1 ;  /* 0x000000ffff057224 */ /* 0x000fe200008e0e03 */
[----:B------:R-:W-:-:S04]  /*14d0*/  IADD3 R3, P1, PT, R8, -UR4, RZ ;  /* 0x8000000408037c10 */ /* 0x000fc8000ff3e0ff */
[C---:B------:R-:W-:Y:S02]  /*14e0*/  ISETP.GE.U32.AND.EX P0, PT, R5.reuse, UR5, PT, P0 ;  /* 0x0000000505007c0c */ /* 0x040fe4000bf06100 */
[----:B------:R-:W-:Y:S02]  /*14f0*/  IADD3.X R4, PT, PT, R5, ~UR5, RZ, P1, !PT ;  /* 0x8000000505047c10 */ /* 0x000fe40008ffe4ff */
[----:B------:R-:W-:Y:S02]  /*1500*/  SEL R3, R3, R8, P0 ;  /* 0x0000000803037207 */ /* 0x000fe40000000000 */
[----:B------:R-:W-:Y:S02]  /*1510*/  SEL R4, R4, R5, P0 ;  /* 0x0000000504047207 */ /* 0x000fe40000000000 */
[C---:B------:R-:W-:Y:S02]  /*1520*/  ISETP.GE.U32.AND P0, PT, R3.reuse, UR4, PT ;  /* 0x0000000403007c0c */ /* 0x040fe4000bf06070 */
[----:B------:R-:W-:-:S02]  /*1530*/  IADD3 R12, P2, PT, R3, -UR4, RZ ;  /* 0x80000004030c7c10 */ /* 0x000fc4000ff5e0ff */
[C---:B------:R-:W-:Y:S02]  /*1540*/  ISETP.GE.U32.AND.EX P0, PT, R4.reuse, UR5, PT, P0 ;  /* 0x0000000504007c0c */ /* 0x040fe4000bf06100 */
[----:B------:R-:W-:Y:S02]  /*1550*/  ISETP.NE.U32.AND P1, PT, RZ, UR6, PT ;  /* 0x00000006ff007c0c */ /* 0x000fe4000bf25070 */
[----:B------:R-:W-:Y:S02]  /*1560*/  IADD3.X R13, PT, PT, R4, ~UR5, RZ, P2, !PT ;  /* 0x80000005040d7c10 */ /* 0x000fe400097fe4ff */
[----:B------:R-:W-:Y:S02]  /*1570*/  SEL R12, R12, R3, P0 ;  /* 0x000000030c0c7207 */ /* 0x000fe40000000000 */
[----:B------:R-:W-:Y:S02]  /*1580*/  MOV R3, 0x0 ;  /* 0x0000000000037802 */ /* 0x000fe40000000f00 */
[----:B------:R-:W-:-:S02]  /*1590*/  ISETP.NE.AND.EX P1, PT, RZ, UR7, PT, P1 ;  /* 0x00000007ff007c0c */ /* 0x000fc4000bf25310 */
[----:B------:R-:W-:Y:S02]  /*15a0*/  SEL R13, R13, R4, P0 ;  /* 0x000000040d0d7207 */ /* 0x000fe40000000000 */
[----:B------:R-:W-:Y:S02]  /*15b0*/  SEL R12, R12, 0xffffffff, P1 ;  /* 0xffffffff0c0c7807 */ /* 0x000fe40000800000 */
[----:B------:R-:W-:Y:S01]  /*15c0*/  SEL R13, R13, 0xffffffff, P1 ;  /* 0xffffffff0d0d7807 */ /* 0x000fe20000800000 */
[----:B------:R-:W-:Y:S06]  /*15d0*/  RET.REL.NODEC R2 `(_Z11wmma_kernelP6__halfS0_Pfll) ;  /* 0xffffffe802887950 */ /* 0x000fec0003c3ffff */
.L_x_7:
        /* <DEDUP_REMOVED lines=10> */
.L_x_9:


//--------------------- .text._Z11wmma_tensorP6__halfS0_Pf --------------------------
	.section	.text._Z11wmma_tensorP6__halfS0_Pf,"ax",@progbits
	.align	128
        .global         _Z11wmma_tensorP6__halfS0_Pf
        .type           _Z11wmma_tensorP6__halfS0_Pf,@function
        .size           _Z11wmma_tensorP6__halfS0_Pf,(.L_x_12 - _Z11wmma_tensorP6__halfS0_Pf)
        .other          _Z11wmma_tensorP6__halfS0_Pf,@"STO_CUDA_ENTRY STV_DEFAULT"
_Z11wmma_tensorP6__halfS0_Pf:
.text._Z11wmma_tensorP6__halfS0_Pf:
[----:B------:R-:W-:Y:S01]  /*0000*/  LDC R1, c[0x0][0x37c] ;  /* 0x0000df00ff017b82 */ /* 0x000fe20000000800 */
[----:B------:R-:W0:Y:S01]  /*0010*/  S2R R5, SR_LANEID ;  /* 0x0000000000057919 */ /* 0x000e220000000000 */
[----:B------:R-:W1:Y:S01]  /*0020*/  LDCU.128 UR8, c[0x0][0x380] ;  /* 0x00007000ff0877ac */ /* 0x000e620008000c00 */
[----:B------:R-:W-:Y:S01]  /*0030*/  IMAD.MOV.U32 R3, RZ, RZ, RZ ;  /* 0x000000ffff037224 */ /* 0x000fe200078e00ff */
[----:B------:R-:W2:Y:S01]  /*0040*/  LDCU.64 UR4, c[0x0][0x358] ;  /* 0x00006b00ff0477ac */ /* 0x000ea20008000a00 */
[----:B------:R-:W3:Y:S01]  /*0050*/  LDCU.64 UR6, c[0x0][0x390] ;  /* 0x00007200ff0677ac */ /* 0x000ee20008000a00 */
[----:B0-----:R-:W-:Y:S02]  /*0060*/  LOP3.LUT R2, R5, 0x3, RZ, 0xc0, !PT ;  /* 0x0000000305027812 */ /* 0x001fe400078ec0ff */
[----:B------:R-:W-:-:S05]  /*0070*/  SHF.R.U32.HI R5, RZ, 0x2, R5 ;  /* 0x00000002ff057819 */ /* 0x000fca0000011605 */
[----:B------:R-:W-:-:S03]  /*0080*/  IMAD.WIDE.U32 R2, R5, 0x8, R2 ;  /* 0x0000000805027825 */ /* 0x000fc600078e0002 */
[C---:B-1----:R-:W-:Y:S02]  /*0090*/  LEA R8, P0, R2.reuse, UR8, 0x2 ;  /* 0x0000000802087c11 */ /* 0x042fe4000f8010ff */
[C---:B------:R-:W-:Y:S02]  /*00a0*/  LEA R10, P1, R2.reuse, UR10, 0x2 ;  /* 0x0000000a020a7c11 */ /* 0x040fe4000f8210ff */
[C-C-:B------:R-:W-:Y:S02]  /*00b0*/  LEA.HI.X R9, R2.reuse, UR9, R3.reuse, 0x2, P0 ;  /* 0x0000000902097c11 */ /* 0x140fe400080f1403 */
[----:B------:R-:W-:-:S03]  /*00c0*/  LEA.HI.X R11, R2, UR11, R3, 0x2, P1 ;  /* 0x0000000b020b7c11 */ /* 0x000fc600088f1403 */
[----:B--2---:R-:W2:Y:S04]  /*00d0*/  LDG.E R0, desc[UR4][R8.64] ;  /* 0x0000000408007981 */ /* 0x004ea8000c1e1900 */
[----:B------:R-:W4:Y:S04]  /*00e0*/  LDG.E R13, desc[UR4][R10.64] ;  /* 0x000000040a0d7981 */ /* 0x000f28000c1e1900 */
[----:B------:R-:W5:Y:S04]  /*00f0*/  LDG.E R14, desc[UR4][R10.64+0x100] ;  /* 0x000100040a0e7981 */ /* 0x000f68000c1e1900 */
[----:B------:R-:W3:Y:S04]  /*0100*/  LDG.E R12, desc[UR4][R8.64+0x10] ;  /* 0x00001004080c7981 */ /* 0x000ee8000c1e1900 */
[----:B------:R-:W3:Y:S04]  /*0110*/  LDG.E R6, desc[UR4][R8.64+0x100] ;  /* 0x0001000408067981 */ /* 0x000ee8000c1e1900 */
[----:B------:R-:W3:Y:S04]  /*0120*/  LDG.E R7, desc[UR4][R8.64+0x110] ;  /* 0x0001100408077981 */ /* 0x000ee8000c1e1900 */
[----:B------:R-:W3:Y:S04]  /*0130*/  LDG.E R15, desc[UR4][R10.64+0x10] ;  /* 0x000010040a0f7981 */ /* 0x000ee8000c1e1900 */
[----:B------:R-:W3:Y:S04]  /*0140*/  LDG.E R16, desc[UR4][R10.64+0x110] ;  /* 0x000110040a107981 */ /* 0x000ee8000c1e1900 */
[----:B--2---:R-:W-:Y:S04]  /*0150*/  MOVM.16.MT88 R4, R0 ;  /* 0x000000000004723a */ /* 0x004fe80000000000 */
[----:B----4-:R-:W-:Y:S04]  /*0160*/  MOVM.16.MT88 R18, R13 ;  /* 0x000000000d12723a */ /* 0x010fe80000000000 */
[----:B-----5:R-:W-:Y:S04]  /*0170*/  MOVM.16.MT88 R19, R14 ;  /* 0x000000000e13723a */ /* 0x020fe80000000000 */
[----:B---3--:R-:W-:Y:S04]  /*0180*/  MOVM.16.MT88 R5, R12 ;  /* 0x000000000c05723a */ /* 0x008fe80000000000 */
[----:B------:R-:W-:Y:S04]  /*0190*/  MOVM.16.MT88 R6, R6 ;  /* 0x000000000606723a */ /* 0x000fe80000000000 */
[----:B------:R-:W0:Y:S04]  /*01a0*/  MOVM.16.MT88 R7, R7 ;  /* 0x000000000707723a */ /* 0x000e280000000000 */
[----:B------:R-:W-:Y:S04]  /*01b0*/  MOVM.16.MT88 R20, R15 ;  /* 0x000000000f14723a */ /* 0x000fe80000000000 */
[----:B------:R-:W1:Y:S01]  /*01c0*/  MOVM.16.MT88 R21, R16 ;  /* 0x000000001015723a */ /* 0x000e620000000000 */
[C---:B0-----:R-:W-:Y:S08]  /*01d0*/  HMMA.16816.F32 R24, R4.reuse, R18, RZ ;  /* 0x000000120418723c */ /* 0x041ff000000018ff */
[----:B-1----:R-:W-:Y:S01]  /*01e0*/  HMMA.16816.F32 R20, R4, R20, RZ ;  /* 0x000000140414723c */ /* 0x002fe200000018ff */
[----:B------:R-:W-:-:S04]  /*01f0*/  LEA R4, P0, R2, UR6, 0x3 ;  /* 0x0000000602047c11 */ /* 0x000fc8000f8018ff */
[----:B------:R-:W-:-:S06]  /*0200*/  LEA.HI.X R5, R2, UR7, R3, 0x3, P0 ;  /* 0x0000000702057c11 */ /* 0x000fcc00080f1c03 */
[----:B------:R-:W-:Y:S04]  /*0210*/  STG.E.64 desc[UR4][R4.64], R24 ;  /* 0x0000001804007986 */ /* 0x000fe8000c101b04 */
[----:B------:R-:W-:Y:S04]  /*0220*/  STG.E.64 desc[UR4][R4.64+0x200], R26 ;  /* 0x0002001a04007986 */ /* 0x000fe8000c101b04 */
[----:B------:R-:W-:Y:S04]  /*0230*/  STG.E.64 desc[UR4][R4.64+0x20], R20 ;  /* 0x0000201404007986 */ /* 0x000fe8000c101b04 */
[----:B------:R-:W-:Y:S01]  /*0240*/  STG.E.64 desc[UR4][R4.64+0x220], R22 ;  /* 0x0002201604007986 */ /* 0x000fe2000c101b04 */
[----:B------:R-:W-:Y:S05]  /*0250*/  EXIT ;  /* 0x000000000000794d */ /* 0x000fea0003800000 */
.L_x_8:
        /* <DEDUP_REMOVED lines=10> */
.L_x_12:


//--------------------- .nv.shared.reserved.0     --------------------------
	.section	.nv.shared.reserved.0,"aw",@nobits
	.weak		__nv_reservedSMEM_offset_0_alias
	.size		__nv_reservedSMEM_offset_0_alias, 0, 64
	.other		__nv_reservedSMEM_offset_0_alias,@"STO_CUDA_RESERVED_SHARED STV_DEFAULT"
__nv_reservedSMEM_offset_0_alias:
	.zero		0
	.zero		64


//--------------------- .nv.constant0._Z15hadamard_kernelP6__halfS0_Pfll --------------------------
	.section	.nv.constant0._Z15hadamard_kernelP6__halfS0_Pfll,"a",@progbits
	.sectionflags	@""
	.align	4
.nv.constant0._Z15hadamard_kernelP6__halfS0_Pfll:
	.zero		936


//--------------------- .nv.constant0._Z11wmma_kernelP6__halfS0_Pfll --------------------------
	.section	.nv.constant0._Z11wmma_kernelP6__halfS0_Pfll,"a",@progbits
	.sectionflags	@""
	.align	4
.nv.constant0._Z11wmma_kernelP6__halfS0_Pfll:
	.zero		936


//--------------------- .nv.constant0._Z11wmma_tensorP6__halfS0_Pf --------------------------
	.section	.nv.constant0._Z11wmma_tensorP6__halfS0_Pf,"a",@progbits
	.sectionflags	@""
	.align	4
.nv.constant0._Z11wmma_tensorP6__halfS0_Pf:
	.zero		920


//--------------------- SYMBOLS --------------------------

	.type		.nv.reservedSmem.offset0,@object
	.size		.nv.reservedSmem.offset0,0x4
